//
// Generated by NVIDIA NVVM Compiler
//
// Compiler Build ID: CL-36424714
// Cuda compilation tools, release 13.0, V13.0.88
// Based on NVVM 20.0.0
//

.version 9.0
.target sm_100
.address_size 64

	// .globl	init_side_info
.extern .func  (.param .b32 func_retval0) vprintf
(
	.param .b64 vprintf_param_0,
	.param .b64 vprintf_param_1
)
;
.extern .func __assertfail
(
	.param .b64 __assertfail_param_0,
	.param .b64 __assertfail_param_1,
	.param .b32 __assertfail_param_2,
	.param .b64 __assertfail_param_3,
	.param .b64 __assertfail_param_4
)
;
.global .align 1 .b8 __unnamed_1[69] = {118, 111, 105, 100, 32, 105, 110, 105, 116, 95, 115, 105, 100, 101, 95, 105, 110, 102, 111, 40, 117, 110, 115, 105, 103, 110, 101, 100, 32, 105, 110, 116, 32, 42, 44, 32, 117, 110, 115, 105, 103, 110, 101, 100, 32, 105, 110, 116, 32, 42, 44, 32, 117, 110, 115, 105, 103, 110, 101, 100, 32, 99, 104, 97, 114, 32, 42, 41};
.global .align 1 .b8 $str[34] = {111, 102, 102, 115, 101, 116, 32, 42, 32, 115, 105, 122, 101, 111, 102, 40, 105, 110, 116, 41, 32, 60, 32, 67, 72, 85, 78, 75, 95, 83, 73, 90, 69};
.global .align 1 .b8 $str$1[27] = {47, 116, 109, 112, 47, 115, 97, 115, 115, 95, 99, 117, 95, 102, 98, 50, 48, 107, 49, 117, 113, 47, 107, 46, 99, 117};
.global .align 1 .b8 $str$2[36] = {65, 118, 101, 114, 97, 103, 101, 32, 76, 50, 45, 108, 97, 116, 101, 110, 99, 121, 32, 116, 104, 114, 101, 115, 104, 111, 108, 100, 58, 32, 37, 46, 49, 102, 10};
.global .align 1 .b8 $str$3[46] = {91, 83, 77, 32, 37, 51, 100, 93, 32, 76, 50, 45, 108, 97, 116, 101, 110, 99, 121, 32, 61, 32, 37, 46, 49, 102, 32, 45, 62, 32, 115, 105, 100, 101, 61, 37, 100, 32, 105, 100, 120, 61, 37, 100, 10};
.global .align 1 .b8 $str$4[35] = {69, 82, 82, 79, 82, 58, 32, 98, 97, 115, 101, 95, 112, 97, 103, 101, 32, 110, 111, 116, 32, 50, 77, 105, 66, 45, 97, 108, 105, 103, 110, 101, 100, 10};
.global .align 1 .b8 $str$5[6] = {102, 97, 108, 115, 101};
.global .align 1 .b8 $str$6[31] = {68, 101, 116, 101, 99, 116, 101, 100, 32, 115, 105, 100, 101, 45, 104, 97, 115, 104, 32, 98, 105, 116, 115, 58, 32, 48, 120, 37, 88, 10};
.global .align 1 .b8 $str$7[55] = {10, 69, 82, 82, 79, 82, 58, 32, 67, 72, 85, 78, 75, 95, 83, 73, 90, 69, 32, 37, 108, 108, 117, 32, 110, 111, 116, 32, 109, 97, 116, 99, 104, 105, 110, 103, 32, 108, 111, 119, 101, 115, 116, 32, 104, 97, 115, 104, 32, 98, 105, 116, 10, 10};
.global .align 1 .b8 $str$8[4] = {89, 69, 83};
.global .align 1 .b8 $str$9[3] = {78, 79};
.global .align 1 .b8 $str$10[81] = {116, 111, 116, 97, 108, 95, 108, 97, 116, 101, 110, 99, 121, 58, 32, 37, 100, 44, 32, 97, 118, 101, 114, 97, 103, 101, 95, 108, 97, 116, 101, 110, 99, 121, 58, 32, 37, 100, 32, 61, 61, 62, 32, 37, 100, 32, 40, 101, 120, 112, 101, 99, 116, 101, 100, 58, 32, 37, 100, 32, 61, 61, 61, 62, 32, 65, 71, 82, 69, 69, 77, 69, 78, 84, 58, 32, 37, 115, 41, 10};

.visible .entry init_side_info(
	.param .u64 .ptr .align 1 init_side_info_param_0,
	.param .u64 .ptr .align 1 init_side_info_param_1,
	.param .u64 .ptr .align 1 init_side_info_param_2
)
{
	.local .align 8 .b8 	__local_depot0[24];
	.reg .b64 	%SP;
	.reg .b64 	%SPL;
	.reg .pred 	%p<76>;
	.reg .b32 	%r<211>;
	.reg .b32 	%f<13>;
	.reg .b64 	%rd<182>;
	.reg .b64 	%fd<7>;

	mov.u64 	%SPL, __local_depot0;
	cvta.local.u64 	%SP, %SPL;
	ld.param.u64 	%rd19, [init_side_info_param_0];
	ld.param.u64 	%rd21, [init_side_info_param_1];
	ld.param.u64 	%rd20, [init_side_info_param_2];
	cvta.to.global.u64 	%rd1, %rd20;
	cvta.to.global.u64 	%rd2, %rd21;
	cvta.to.global.u64 	%rd3, %rd19;
	add.u64 	%rd22, %SP, 0;
	add.u64 	%rd4, %SPL, 0;
	mov.u32 	%r1, %tid.x;
	setp.ne.s32 	%p1, %r1, 0;
	@%p1 bra 	$L__BB0_16;
	// begin inline asm
	mov.u32 %r37, %smid;

	// end inline asm
	and.b32  	%r38, %r37, 1073741568;
	setp.eq.s32 	%p3, %r38, 0;
	@%p3 bra 	$L__BB0_3;
	mov.u64 	%rd23, $str;
	cvta.global.u64 	%rd24, %rd23;
	mov.u64 	%rd25, $str$1;
	cvta.global.u64 	%rd26, %rd25;
	mov.u64 	%rd27, __unnamed_1;
	cvta.global.u64 	%rd28, %rd27;
	{ // callseq 0, 0
	.param .b64 param0;
	st.param.b64 	[param0], %rd24;
	.param .b64 param1;
	st.param.b64 	[param1], %rd26;
	.param .b32 param2;
	st.param.b32 	[param2], 221;
	.param .b64 param3;
	st.param.b64 	[param3], %rd28;
	.param .b64 param4;
	st.param.b64 	[param4], 1;
	call.uni 
	__assertfail, 
	(
	param0, 
	param1, 
	param2, 
	param3, 
	param4
	);
	} // callseq 0
$L__BB0_3:
	add.s32 	%r40, %r37, 4;
	shr.s32 	%r41, %r40, 31;
	shr.u32 	%r42, %r41, 28;
	add.s32 	%r43, %r40, %r42;
	and.b32  	%r44, %r43, 268435440;
	sub.s32 	%r45, %r40, %r44;
	mad.lo.s32 	%r39, %r45, 2000, 100;
	// begin inline asm
	nanosleep.u32 %r39;
	// end inline asm
	shl.b32 	%r46, %r37, 2;
	mul.wide.s32 	%rd31, %r46, 4;
	add.s64 	%rd32, %rd3, %rd31;
	atom.global.exch.b32 	%r47, [%rd32], 0;
	// begin inline asm
	mov.u64 	%rd29, %clock64;
	// end inline asm
	atom.global.inc.u32 	%r48, [%rd32], 99999999;
	setp.gt.s32 	%p4, %r48, 250;
	selp.b64 	%rd33, 4, 0, %p4;
	add.s64 	%rd34, %rd32, %rd33;
	atom.global.inc.u32 	%r49, [%rd34], 99999999;
	setp.gt.s32 	%p5, %r49, 250;
	selp.b64 	%rd35, 4, 0, %p5;
	add.s64 	%rd36, %rd34, %rd35;
	atom.global.inc.u32 	%r50, [%rd36], 99999999;
	setp.gt.s32 	%p6, %r50, 250;
	selp.b64 	%rd37, 4, 0, %p6;
	add.s64 	%rd38, %rd36, %rd37;
	atom.global.inc.u32 	%r51, [%rd38], 99999999;
	setp.gt.s32 	%p7, %r51, 250;
	selp.b64 	%rd39, 4, 0, %p7;
	add.s64 	%rd40, %rd38, %rd39;
	atom.global.inc.u32 	%r52, [%rd40], 99999999;
	setp.gt.s32 	%p8, %r52, 250;
	selp.b64 	%rd41, 4, 0, %p8;
	add.s64 	%rd42, %rd40, %rd41;
	atom.global.inc.u32 	%r53, [%rd42], 99999999;
	setp.gt.s32 	%p9, %r53, 250;
	selp.b64 	%rd43, 4, 0, %p9;
	add.s64 	%rd44, %rd42, %rd43;
	atom.global.inc.u32 	%r54, [%rd44], 99999999;
	setp.gt.s32 	%p10, %r54, 250;
	selp.b64 	%rd45, 4, 0, %p10;
	add.s64 	%rd46, %rd44, %rd45;
	atom.global.inc.u32 	%r55, [%rd46], 99999999;
	setp.gt.s32 	%p11, %r55, 250;
	selp.b64 	%rd47, 4, 0, %p11;
	add.s64 	%rd48, %rd46, %rd47;
	atom.global.inc.u32 	%r56, [%rd48], 99999999;
	setp.gt.s32 	%p12, %r56, 250;
	selp.b64 	%rd49, 4, 0, %p12;
	add.s64 	%rd50, %rd48, %rd49;
	atom.global.inc.u32 	%r57, [%rd50], 99999999;
	setp.gt.s32 	%p13, %r57, 250;
	selp.b64 	%rd51, 4, 0, %p13;
	add.s64 	%rd52, %rd50, %rd51;
	atom.global.inc.u32 	%r58, [%rd52], 99999999;
	setp.gt.s32 	%p14, %r58, 250;
	selp.b64 	%rd53, 4, 0, %p14;
	add.s64 	%rd54, %rd52, %rd53;
	atom.global.inc.u32 	%r59, [%rd54], 99999999;
	setp.gt.s32 	%p15, %r59, 250;
	selp.b64 	%rd55, 4, 0, %p15;
	add.s64 	%rd56, %rd54, %rd55;
	atom.global.inc.u32 	%r60, [%rd56], 99999999;
	setp.gt.s32 	%p16, %r60, 250;
	selp.b64 	%rd57, 4, 0, %p16;
	add.s64 	%rd58, %rd56, %rd57;
	atom.global.inc.u32 	%r61, [%rd58], 99999999;
	setp.gt.s32 	%p17, %r61, 250;
	selp.b64 	%rd59, 4, 0, %p17;
	add.s64 	%rd60, %rd58, %rd59;
	atom.global.inc.u32 	%r62, [%rd60], 99999999;
	setp.gt.s32 	%p18, %r62, 250;
	selp.b64 	%rd61, 4, 0, %p18;
	add.s64 	%rd62, %rd60, %rd61;
	atom.global.inc.u32 	%r63, [%rd62], 99999999;
	setp.gt.s32 	%p19, %r63, 250;
	selp.b64 	%rd63, 4, 0, %p19;
	add.s64 	%rd64, %rd62, %rd63;
	atom.global.inc.u32 	%r64, [%rd64], 99999999;
	setp.gt.s32 	%p20, %r64, 250;
	selp.b64 	%rd65, 4, 0, %p20;
	add.s64 	%rd66, %rd64, %rd65;
	atom.global.inc.u32 	%r65, [%rd66], 99999999;
	setp.gt.s32 	%p21, %r65, 250;
	selp.b64 	%rd67, 4, 0, %p21;
	add.s64 	%rd68, %rd66, %rd67;
	atom.global.inc.u32 	%r66, [%rd68], 99999999;
	setp.gt.s32 	%p22, %r66, 250;
	selp.b64 	%rd69, 4, 0, %p22;
	add.s64 	%rd70, %rd68, %rd69;
	atom.global.inc.u32 	%r67, [%rd70], 99999999;
	setp.gt.s32 	%p23, %r67, 250;
	selp.b64 	%rd71, 4, 0, %p23;
	add.s64 	%rd72, %rd70, %rd71;
	atom.global.inc.u32 	%r68, [%rd72], 99999999;
	setp.gt.s32 	%p24, %r68, 250;
	selp.b64 	%rd73, 4, 0, %p24;
	add.s64 	%rd74, %rd72, %rd73;
	atom.global.inc.u32 	%r69, [%rd74], 99999999;
	setp.gt.s32 	%p25, %r69, 250;
	selp.b64 	%rd75, 4, 0, %p25;
	add.s64 	%rd76, %rd74, %rd75;
	atom.global.inc.u32 	%r70, [%rd76], 99999999;
	setp.gt.s32 	%p26, %r70, 250;
	selp.b64 	%rd77, 4, 0, %p26;
	add.s64 	%rd78, %rd76, %rd77;
	atom.global.inc.u32 	%r71, [%rd78], 99999999;
	setp.gt.s32 	%p27, %r71, 250;
	selp.b64 	%rd79, 4, 0, %p27;
	add.s64 	%rd80, %rd78, %rd79;
	atom.global.inc.u32 	%r72, [%rd80], 99999999;
	setp.gt.s32 	%p28, %r72, 250;
	// begin inline asm
	mov.u64 	%rd30, %clock64;
	// end inline asm
	cvt.u32.u64 	%r73, %rd29;
	cvt.u32.u64 	%r74, %rd30;
	sub.s32 	%r75, %r74, %r73;
	selp.b64 	%rd81, 4, 0, %p28;
	add.s64 	%rd82, %rd80, %rd81;
	st.global.u32 	[%rd82], %r47;
	mul.wide.s32 	%rd83, %r37, 4;
	add.s64 	%rd5, %rd2, %rd83;
	st.global.u32 	[%rd5], %r75;
	atom.global.add.u32 	%r76, [%rd2+804], %r75;
	mov.u32 	%r3, %nctaid.x;
	add.s32 	%r77, %r3, -1;
	atom.global.inc.u32 	%r78, [%rd2+800], %r77;
	setp.ne.s32 	%p29, %r78, %r77;
	@%p29 bra 	$L__BB0_18;
	ld.global.u32 	%r81, [%rd2+804];
	div.u32 	%r4, %r81, %r3;
	cvt.rn.f32.s32 	%f1, %r4;
	div.rn.f32 	%f2, %f1, 0f41C80000;
	cvt.f64.f32 	%fd1, %f2;
	st.local.f64 	[%rd4], %fd1;
	mov.u64 	%rd84, $str$2;
	cvta.global.u64 	%rd85, %rd84;
	{ // callseq 1, 0
	.param .b64 param0;
	st.param.b64 	[param0], %rd85;
	.param .b64 param1;
	st.param.b64 	[param1], %rd22;
	.param .b32 retval0;
	call.uni (retval0), 
	vprintf, 
	(
	param0, 
	param1
	);
	ld.param.b32 	%r82, [retval0];
	} // callseq 1
	ld.global.u32 	%r84, [%rd2];
	setp.le.u32 	%p30, %r84, %r4;
	selp.u32 	%r5, 1, 0, %p30;
	setp.gt.u32 	%p31, %r84, %r4;
	selp.u32 	%r6, 1, 0, %p31;
	and.b32  	%r7, %r3, 3;
	setp.lt.u32 	%p32, %r3, 4;
	mov.b32 	%r204, 0;
	mov.u32 	%r199, %r204;
	mov.u32 	%r198, %r204;
	@%p32 bra 	$L__BB0_7;
	add.s64 	%rd179, %rd2, 8;
	add.s64 	%rd178, %rd1, 3;
	mov.b32 	%r195, 0;
	mov.u64 	%rd89, $str$3;
	mov.u32 	%r199, %r195;
	mov.u32 	%r198, %r195;
$L__BB0_6:
	ld.global.u32 	%r86, [%rd179+-8];
	setp.gt.s32 	%p33, %r86, %r4;
	selp.b32 	%r87, %r5, %r6, %p33;
	setp.eq.s32 	%p34, %r87, 0;
	xor.b32  	%r88, %r87, 1;
	add.s32 	%r89, %r198, %r88;
	add.s32 	%r90, %r199, %r87;
	selp.b32 	%r91, %r198, %r199, %p34;
	shl.b32 	%r92, %r91, 1;
	or.b32  	%r93, %r92, %r87;
	st.global.u32 	[%rd179+-8], %r93;
	st.global.u8 	[%rd178+-3], %r93;
	cvt.rn.f32.s32 	%f3, %r86;
	div.rn.f32 	%f4, %f3, 0f41C80000;
	cvt.f64.f32 	%fd2, %f4;
	ld.global.u32 	%r94, [%rd179+-8];
	and.b32  	%r95, %r94, 1;
	shr.u32 	%r96, %r94, 1;
	cvta.to.local.u64 	%rd88, %rd22;
	st.local.u32 	[%rd88], %r195;
	st.local.f64 	[%rd88+8], %fd2;
	st.local.v2.u32 	[%rd88+16], {%r95, %r96};
	cvta.global.u64 	%rd90, %rd89;
	{ // callseq 2, 0
	.param .b64 param0;
	st.param.b64 	[param0], %rd90;
	.param .b64 param1;
	st.param.b64 	[param1], %rd22;
	.param .b32 retval0;
	call.uni (retval0), 
	vprintf, 
	(
	param0, 
	param1
	);
	ld.param.b32 	%r97, [retval0];
	} // callseq 2
	ld.global.u32 	%r99, [%rd179+-4];
	setp.gt.s32 	%p35, %r99, %r4;
	selp.b32 	%r100, %r5, %r6, %p35;
	setp.eq.s32 	%p36, %r100, 0;
	xor.b32  	%r101, %r100, 1;
	add.s32 	%r102, %r89, %r101;
	add.s32 	%r103, %r90, %r100;
	selp.b32 	%r104, %r89, %r90, %p36;
	shl.b32 	%r105, %r104, 1;
	or.b32  	%r106, %r105, %r100;
	st.global.u32 	[%rd179+-4], %r106;
	st.global.u8 	[%rd178+-2], %r106;
	cvt.rn.f32.s32 	%f5, %r99;
	div.rn.f32 	%f6, %f5, 0f41C80000;
	cvt.f64.f32 	%fd3, %f6;
	ld.global.u32 	%r107, [%rd179+-4];
	and.b32  	%r108, %r107, 1;
	shr.u32 	%r109, %r107, 1;
	add.s32 	%r110, %r195, 1;
	st.local.u32 	[%rd88], %r110;
	st.local.f64 	[%rd88+8], %fd3;
	st.local.v2.u32 	[%rd88+16], {%r108, %r109};
	{ // callseq 3, 0
	.param .b64 param0;
	st.param.b64 	[param0], %rd90;
	.param .b64 param1;
	st.param.b64 	[param1], %rd22;
	.param .b32 retval0;
	call.uni (retval0), 
	vprintf, 
	(
	param0, 
	param1
	);
	ld.param.b32 	%r111, [retval0];
	} // callseq 3
	ld.global.u32 	%r113, [%rd179];
	setp.gt.s32 	%p37, %r113, %r4;
	selp.b32 	%r114, %r5, %r6, %p37;
	setp.eq.s32 	%p38, %r114, 0;
	xor.b32  	%r115, %r114, 1;
	add.s32 	%r116, %r102, %r115;
	add.s32 	%r117, %r103, %r114;
	selp.b32 	%r118, %r102, %r103, %p38;
	shl.b32 	%r119, %r118, 1;
	or.b32  	%r120, %r119, %r114;
	st.global.u32 	[%rd179], %r120;
	st.global.u8 	[%rd178+-1], %r120;
	cvt.rn.f32.s32 	%f7, %r113;
	div.rn.f32 	%f8, %f7, 0f41C80000;
	cvt.f64.f32 	%fd4, %f8;
	ld.global.u32 	%r121, [%rd179];
	and.b32  	%r122, %r121, 1;
	shr.u32 	%r123, %r121, 1;
	add.s32 	%r124, %r195, 2;
	st.local.u32 	[%rd88], %r124;
	st.local.f64 	[%rd88+8], %fd4;
	st.local.v2.u32 	[%rd88+16], {%r122, %r123};
	{ // callseq 4, 0
	.param .b64 param0;
	st.param.b64 	[param0], %rd90;
	.param .b64 param1;
	st.param.b64 	[param1], %rd22;
	.param .b32 retval0;
	call.uni (retval0), 
	vprintf, 
	(
	param0, 
	param1
	);
	ld.param.b32 	%r125, [retval0];
	} // callseq 4
	ld.global.u32 	%r127, [%rd179+4];
	setp.gt.s32 	%p39, %r127, %r4;
	selp.b32 	%r128, %r5, %r6, %p39;
	setp.eq.s32 	%p40, %r128, 0;
	xor.b32  	%r129, %r128, 1;
	add.s32 	%r198, %r116, %r129;
	add.s32 	%r199, %r117, %r128;
	selp.b32 	%r130, %r116, %r117, %p40;
	shl.b32 	%r131, %r130, 1;
	or.b32  	%r132, %r131, %r128;
	st.global.u32 	[%rd179+4], %r132;
	st.global.u8 	[%rd178], %r132;
	cvt.rn.f32.s32 	%f9, %r127;
	div.rn.f32 	%f10, %f9, 0f41C80000;
	cvt.f64.f32 	%fd5, %f10;
	ld.global.u32 	%r133, [%rd179+4];
	and.b32  	%r134, %r133, 1;
	shr.u32 	%r135, %r133, 1;
	add.s32 	%r136, %r195, 3;
	st.local.u32 	[%rd88], %r136;
	st.local.f64 	[%rd88+8], %fd5;
	st.local.v2.u32 	[%rd88+16], {%r134, %r135};
	{ // callseq 5, 0
	.param .b64 param0;
	st.param.b64 	[param0], %rd90;
	.param .b64 param1;
	st.param.b64 	[param1], %rd22;
	.param .b32 retval0;
	call.uni (retval0), 
	vprintf, 
	(
	param0, 
	param1
	);
	ld.param.b32 	%r137, [retval0];
	} // callseq 5
	add.s64 	%rd179, %rd179, 16;
	add.s64 	%rd178, %rd178, 4;
	add.s32 	%r195, %r195, 4;
	and.b32  	%r204, %r3, 2147483644;
	setp.ne.s32 	%p41, %r195, %r204;
	@%p41 bra 	$L__BB0_6;
$L__BB0_7:
	setp.eq.s32 	%p42, %r7, 0;
	@%p42 bra 	$L__BB0_10;
	ld.param.u64 	%rd177, [init_side_info_param_2];
	cvt.u64.u32 	%rd91, %r204;
	cvta.to.global.u64 	%rd92, %rd177;
	add.s64 	%rd181, %rd92, %rd91;
	mul.wide.u32 	%rd93, %r204, 4;
	add.s64 	%rd180, %rd2, %rd93;
	neg.s32 	%r203, %r7;
	mov.u64 	%rd96, $str$3;
	mov.u32 	%r205, %r199;
	mov.u32 	%r206, %r198;
$L__BB0_9:
	.pragma "nounroll";
	ld.global.u32 	%r140, [%rd180];
	setp.gt.s32 	%p43, %r140, %r4;
	selp.b32 	%r141, %r5, %r6, %p43;
	setp.eq.s32 	%p44, %r141, 0;
	xor.b32  	%r142, %r141, 1;
	add.s32 	%r198, %r206, %r142;
	add.s32 	%r199, %r205, %r141;
	selp.b32 	%r143, %r206, %r205, %p44;
	shl.b32 	%r144, %r143, 1;
	or.b32  	%r145, %r144, %r141;
	st.global.u32 	[%rd180], %r145;
	st.global.u8 	[%rd181], %r145;
	cvt.rn.f32.s32 	%f11, %r140;
	div.rn.f32 	%f12, %f11, 0f41C80000;
	cvt.f64.f32 	%fd6, %f12;
	ld.global.u32 	%r146, [%rd180];
	and.b32  	%r147, %r146, 1;
	shr.u32 	%r148, %r146, 1;
	cvta.to.local.u64 	%rd95, %rd22;
	st.local.u32 	[%rd95], %r204;
	st.local.f64 	[%rd95+8], %fd6;
	st.local.v2.u32 	[%rd95+16], {%r147, %r148};
	cvta.global.u64 	%rd97, %rd96;
	{ // callseq 6, 0
	.param .b64 param0;
	st.param.b64 	[param0], %rd97;
	.param .b64 param1;
	st.param.b64 	[param1], %rd22;
	.param .b32 retval0;
	call.uni (retval0), 
	vprintf, 
	(
	param0, 
	param1
	);
	ld.param.b32 	%r149, [retval0];
	} // callseq 6
	add.s32 	%r204, %r204, 1;
	add.s64 	%rd181, %rd181, 1;
	add.s64 	%rd180, %rd180, 4;
	add.s32 	%r203, %r203, 1;
	setp.ne.s32 	%p45, %r203, 0;
	mov.u32 	%r205, %r199;
	mov.u32 	%r206, %r198;
	@%p45 bra 	$L__BB0_9;
$L__BB0_10:
	ld.param.u64 	%rd175, [init_side_info_param_0];
	st.global.u32 	[%rd2+804], %r4;
	st.global.u32 	[%rd2+812], %r198;
	st.global.u32 	[%rd2+816], %r199;
	min.s32 	%r151, %r198, %r199;
	st.global.u32 	[%rd2+820], %r151;
	and.b64  	%rd98, %rd175, 2097151;
	setp.eq.s64 	%p46, %rd98, 0;
	@%p46 bra 	$L__BB0_12;
	mov.u64 	%rd99, $str$4;
	cvta.global.u64 	%rd100, %rd99;
	{ // callseq 7, 0
	.param .b64 param0;
	st.param.b64 	[param0], %rd100;
	.param .b64 param1;
	st.param.b64 	[param1], 0;
	.param .b32 retval0;
	call.uni (retval0), 
	vprintf, 
	(
	param0, 
	param1
	);
	ld.param.b32 	%r152, [retval0];
	} // callseq 7
	mov.u64 	%rd101, $str$5;
	cvta.global.u64 	%rd102, %rd101;
	mov.u64 	%rd103, $str$1;
	cvta.global.u64 	%rd104, %rd103;
	mov.u64 	%rd105, __unnamed_1;
	cvta.global.u64 	%rd106, %rd105;
	{ // callseq 8, 0
	.param .b64 param0;
	st.param.b64 	[param0], %rd102;
	.param .b64 param1;
	st.param.b64 	[param1], %rd104;
	.param .b32 param2;
	st.param.b32 	[param2], 260;
	.param .b64 param3;
	st.param.b64 	[param3], %rd106;
	.param .b64 param4;
	st.param.b64 	[param4], 1;
	call.uni 
	__assertfail, 
	(
	param0, 
	param1, 
	param2, 
	param3, 
	param4
	);
	} // callseq 8
	bra.uni 	$L__BB0_18;
$L__BB0_12:
	ld.global.u32 	%r156, [%rd5];
	and.b32  	%r31, %r156, 1;
	mov.b32 	%r210, 0;
	mov.b32 	%r209, 4;
$L__BB0_13:
	ld.param.u64 	%rd176, [init_side_info_param_0];
	mov.b32 	%r157, 1;
	shl.b32 	%r158, %r157, %r209;
	cvt.u64.u32 	%rd109, %r158;
	cvta.to.global.u64 	%rd110, %rd176;
	add.s64 	%rd111, %rd110, %rd109;
	atom.global.exch.b32 	%r159, [%rd111], 0;
	// begin inline asm
	mov.u64 	%rd107, %clock64;
	// end inline asm
	atom.global.inc.u32 	%r160, [%rd111], 99999999;
	setp.gt.s32 	%p47, %r160, 250;
	selp.b64 	%rd112, 4, 0, %p47;
	add.s64 	%rd113, %rd111, %rd112;
	atom.global.inc.u32 	%r161, [%rd113], 99999999;
	setp.gt.s32 	%p48, %r161, 250;
	selp.b64 	%rd114, 4, 0, %p48;
	add.s64 	%rd115, %rd113, %rd114;
	atom.global.inc.u32 	%r162, [%rd115], 99999999;
	setp.gt.s32 	%p49, %r162, 250;
	selp.b64 	%rd116, 4, 0, %p49;
	add.s64 	%rd117, %rd115, %rd116;
	atom.global.inc.u32 	%r163, [%rd117], 99999999;
	setp.gt.s32 	%p50, %r163, 250;
	selp.b64 	%rd118, 4, 0, %p50;
	add.s64 	%rd119, %rd117, %rd118;
	atom.global.inc.u32 	%r164, [%rd119], 99999999;
	setp.gt.s32 	%p51, %r164, 250;
	selp.b64 	%rd120, 4, 0, %p51;
	add.s64 	%rd121, %rd119, %rd120;
	atom.global.inc.u32 	%r165, [%rd121], 99999999;
	setp.gt.s32 	%p52, %r165, 250;
	selp.b64 	%rd122, 4, 0, %p52;
	add.s64 	%rd123, %rd121, %rd122;
	atom.global.inc.u32 	%r166, [%rd123], 99999999;
	setp.gt.s32 	%p53, %r166, 250;
	selp.b64 	%rd124, 4, 0, %p53;
	add.s64 	%rd125, %rd123, %rd124;
	atom.global.inc.u32 	%r167, [%rd125], 99999999;
	setp.gt.s32 	%p54, %r167, 250;
	selp.b64 	%rd126, 4, 0, %p54;
	add.s64 	%rd127, %rd125, %rd126;
	atom.global.inc.u32 	%r168, [%rd127], 99999999;
	setp.gt.s32 	%p55, %r168, 250;
	selp.b64 	%rd128, 4, 0, %p55;
	add.s64 	%rd129, %rd127, %rd128;
	atom.global.inc.u32 	%r169, [%rd129], 99999999;
	setp.gt.s32 	%p56, %r169, 250;
	selp.b64 	%rd130, 4, 0, %p56;
	add.s64 	%rd131, %rd129, %rd130;
	atom.global.inc.u32 	%r170, [%rd131], 99999999;
	setp.gt.s32 	%p57, %r170, 250;
	selp.b64 	%rd132, 4, 0, %p57;
	add.s64 	%rd133, %rd131, %rd132;
	atom.global.inc.u32 	%r171, [%rd133], 99999999;
	setp.gt.s32 	%p58, %r171, 250;
	selp.b64 	%rd134, 4, 0, %p58;
	add.s64 	%rd135, %rd133, %rd134;
	atom.global.inc.u32 	%r172, [%rd135], 99999999;
	setp.gt.s32 	%p59, %r172, 250;
	selp.b64 	%rd136, 4, 0, %p59;
	add.s64 	%rd137, %rd135, %rd136;
	atom.global.inc.u32 	%r173, [%rd137], 99999999;
	setp.gt.s32 	%p60, %r173, 250;
	selp.b64 	%rd138, 4, 0, %p60;
	add.s64 	%rd139, %rd137, %rd138;
	atom.global.inc.u32 	%r174, [%rd139], 99999999;
	setp.gt.s32 	%p61, %r174, 250;
	selp.b64 	%rd140, 4, 0, %p61;
	add.s64 	%rd141, %rd139, %rd140;
	atom.global.inc.u32 	%r175, [%rd141], 99999999;
	setp.gt.s32 	%p62, %r175, 250;
	selp.b64 	%rd142, 4, 0, %p62;
	add.s64 	%rd143, %rd141, %rd142;
	atom.global.inc.u32 	%r176, [%rd143], 99999999;
	setp.gt.s32 	%p63, %r176, 250;
	selp.b64 	%rd144, 4, 0, %p63;
	add.s64 	%rd145, %rd143, %rd144;
	atom.global.inc.u32 	%r177, [%rd145], 99999999;
	setp.gt.s32 	%p64, %r177, 250;
	selp.b64 	%rd146, 4, 0, %p64;
	add.s64 	%rd147, %rd145, %rd146;
	atom.global.inc.u32 	%r178, [%rd147], 99999999;
	setp.gt.s32 	%p65, %r178, 250;
	selp.b64 	%rd148, 4, 0, %p65;
	add.s64 	%rd149, %rd147, %rd148;
	atom.global.inc.u32 	%r179, [%rd149], 99999999;
	setp.gt.s32 	%p66, %r179, 250;
	selp.b64 	%rd150, 4, 0, %p66;
	add.s64 	%rd151, %rd149, %rd150;
	atom.global.inc.u32 	%r180, [%rd151], 99999999;
	setp.gt.s32 	%p67, %r180, 250;
	selp.b64 	%rd152, 4, 0, %p67;
	add.s64 	%rd153, %rd151, %rd152;
	atom.global.inc.u32 	%r181, [%rd153], 99999999;
	setp.gt.s32 	%p68, %r181, 250;
	selp.b64 	%rd154, 4, 0, %p68;
	add.s64 	%rd155, %rd153, %rd154;
	atom.global.inc.u32 	%r182, [%rd155], 99999999;
	setp.gt.s32 	%p69, %r182, 250;
	selp.b64 	%rd156, 4, 0, %p69;
	add.s64 	%rd157, %rd155, %rd156;
	atom.global.inc.u32 	%r183, [%rd157], 99999999;
	setp.gt.s32 	%p70, %r183, 250;
	selp.b64 	%rd158, 4, 0, %p70;
	add.s64 	%rd159, %rd157, %rd158;
	atom.global.inc.u32 	%r184, [%rd159], 99999999;
	setp.gt.s32 	%p71, %r184, 250;
	// begin inline asm
	mov.u64 	%rd108, %clock64;
	// end inline asm
	cvt.u32.u64 	%r185, %rd107;
	cvt.u32.u64 	%r186, %rd108;
	sub.s32 	%r187, %r186, %r185;
	selp.b64 	%rd160, 4, 0, %p71;
	add.s64 	%rd161, %rd159, %rd160;
	st.global.u32 	[%rd161], %r159;
	setp.lt.s32 	%p72, %r4, %r187;
	selp.b32 	%r188, %r5, %r6, %p72;
	setp.eq.s32 	%p73, %r188, %r31;
	selp.b32 	%r189, 0, %r158, %p73;
	or.b32  	%r210, %r189, %r210;
	add.s32 	%r209, %r209, 1;
	setp.ne.s32 	%p74, %r209, 21;
	@%p74 bra 	$L__BB0_13;
	st.global.u32 	[%rd2+808], %r210;
	cvta.to.local.u64 	%rd18, %rd22;
	st.local.u32 	[%rd18], %r210;
	mov.u64 	%rd163, $str$6;
	cvta.global.u64 	%rd164, %rd163;
	{ // callseq 9, 0
	.param .b64 param0;
	st.param.b64 	[param0], %rd164;
	.param .b64 param1;
	st.param.b64 	[param1], %rd22;
	.param .b32 retval0;
	call.uni (retval0), 
	vprintf, 
	(
	param0, 
	param1
	);
	ld.param.b32 	%r190, [retval0];
	} // callseq 9
	and.b32  	%r192, %r210, 8190;
	setp.eq.s32 	%p75, %r192, 4096;
	@%p75 bra 	$L__BB0_18;
	mov.b64 	%rd165, 4096;
	st.local.u64 	[%rd18], %rd165;
	mov.u64 	%rd166, $str$7;
	cvta.global.u64 	%rd167, %rd166;
	{ // callseq 10, 0
	.param .b64 param0;
	st.param.b64 	[param0], %rd167;
	.param .b64 param1;
	st.param.b64 	[param1], %rd22;
	.param .b32 retval0;
	call.uni (retval0), 
	vprintf, 
	(
	param0, 
	param1
	);
	ld.param.b32 	%r193, [retval0];
	} // callseq 10
	mov.u64 	%rd169, $str$5;
	cvta.global.u64 	%rd170, %rd169;
	mov.u64 	%rd171, $str$1;
	cvta.global.u64 	%rd172, %rd171;
	mov.u64 	%rd173, __unnamed_1;
	cvta.global.u64 	%rd174, %rd173;
	{ // callseq 11, 0
	.param .b64 param0;
	st.param.b64 	[param0], %rd170;
	.param .b64 param1;
	st.param.b64 	[param1], %rd172;
	.param .b32 param2;
	st.param.b32 	[param2], 281;
	.param .b64 param3;
	st.param.b64 	[param3], %rd174;
	.param .b64 param4;
	st.param.b64 	[param4], 1;
	call.uni 
	__assertfail, 
	(
	param0, 
	param1, 
	param2, 
	param3, 
	param4
	);
	} // callseq 11
	bra.uni 	$L__BB0_18;
$L__BB0_16:
	setp.lt.u32 	%p2, %r1, 32;
	@%p2 bra 	$L__BB0_18;
	mov.b32 	%r36, 10000;
	// begin inline asm
	nanosleep.u32 %r36;
	// end inline asm
$L__BB0_18:
	ret;

}
	// .globl	test_page_latency
.visible .entry test_page_latency(
	.param .u64 .ptr .align 1 test_page_latency_param_0,
	.param .u64 .ptr .align 1 test_page_latency_param_1,
	.param .u64 .ptr .align 1 test_page_latency_param_2,
	.param .u32 test_page_latency_param_3
)
{
	.reg .pred 	%p<30>;
	.reg .b32 	%r<42>;
	.reg .b64 	%rd<91>;

	ld.param.u64 	%rd7, [test_page_latency_param_0];
	ld.param.u64 	%rd8, [test_page_latency_param_1];
	ld.param.u64 	%rd9, [test_page_latency_param_2];
	ld.param.u32 	%r6, [test_page_latency_param_3];
	mov.u32 	%r7, %tid.x;
	setp.ne.s32 	%p1, %r7, 0;
	@%p1 bra 	$L__BB1_4;
	cvta.to.global.u64 	%rd10, %rd8;
	// begin inline asm
	mov.u32 %r8, %smid;

	// end inline asm
	mul.wide.s32 	%rd11, %r8, 4;
	add.s64 	%rd12, %rd10, %rd11;
	ld.global.u32 	%r9, [%rd12];
	and.b32  	%r1, %r9, 1;
	ld.global.u32 	%r2, [%rd10+804];
	setp.eq.s32 	%p2, %r6, 0;
	@%p2 bra 	$L__BB1_4;
	neg.s32 	%r41, %r6;
	cvta.to.global.u64 	%rd90, %rd7;
	cvta.to.global.u64 	%rd89, %rd9;
$L__BB1_3:
	atom.global.exch.b32 	%r10, [%rd90], 0;
	// begin inline asm
	mov.u64 	%rd13, %clock64;
	// end inline asm
	atom.global.inc.u32 	%r11, [%rd90], 99999999;
	setp.gt.s32 	%p3, %r11, 250;
	selp.b64 	%rd15, 4, 0, %p3;
	add.s64 	%rd16, %rd90, %rd15;
	atom.global.inc.u32 	%r12, [%rd16], 99999999;
	setp.gt.s32 	%p4, %r12, 250;
	selp.b64 	%rd17, 4, 0, %p4;
	add.s64 	%rd18, %rd15, %rd17;
	add.s64 	%rd19, %rd90, %rd18;
	atom.global.inc.u32 	%r13, [%rd19], 99999999;
	setp.gt.s32 	%p5, %r13, 250;
	selp.b64 	%rd20, 4, 0, %p5;
	add.s64 	%rd21, %rd18, %rd20;
	add.s64 	%rd22, %rd90, %rd21;
	atom.global.inc.u32 	%r14, [%rd22], 99999999;
	setp.gt.s32 	%p6, %r14, 250;
	selp.b64 	%rd23, 4, 0, %p6;
	add.s64 	%rd24, %rd21, %rd23;
	add.s64 	%rd25, %rd90, %rd24;
	atom.global.inc.u32 	%r15, [%rd25], 99999999;
	setp.gt.s32 	%p7, %r15, 250;
	selp.b64 	%rd26, 4, 0, %p7;
	add.s64 	%rd27, %rd24, %rd26;
	add.s64 	%rd28, %rd90, %rd27;
	atom.global.inc.u32 	%r16, [%rd28], 99999999;
	setp.gt.s32 	%p8, %r16, 250;
	selp.b64 	%rd29, 4, 0, %p8;
	add.s64 	%rd30, %rd27, %rd29;
	add.s64 	%rd31, %rd90, %rd30;
	atom.global.inc.u32 	%r17, [%rd31], 99999999;
	setp.gt.s32 	%p9, %r17, 250;
	selp.b64 	%rd32, 4, 0, %p9;
	add.s64 	%rd33, %rd30, %rd32;
	add.s64 	%rd34, %rd90, %rd33;
	atom.global.inc.u32 	%r18, [%rd34], 99999999;
	setp.gt.s32 	%p10, %r18, 250;
	selp.b64 	%rd35, 4, 0, %p10;
	add.s64 	%rd36, %rd33, %rd35;
	add.s64 	%rd37, %rd90, %rd36;
	atom.global.inc.u32 	%r19, [%rd37], 99999999;
	setp.gt.s32 	%p11, %r19, 250;
	selp.b64 	%rd38, 4, 0, %p11;
	add.s64 	%rd39, %rd36, %rd38;
	add.s64 	%rd40, %rd90, %rd39;
	atom.global.inc.u32 	%r20, [%rd40], 99999999;
	setp.gt.s32 	%p12, %r20, 250;
	selp.b64 	%rd41, 4, 0, %p12;
	add.s64 	%rd42, %rd39, %rd41;
	add.s64 	%rd43, %rd90, %rd42;
	atom.global.inc.u32 	%r21, [%rd43], 99999999;
	setp.gt.s32 	%p13, %r21, 250;
	selp.b64 	%rd44, 4, 0, %p13;
	add.s64 	%rd45, %rd42, %rd44;
	add.s64 	%rd46, %rd90, %rd45;
	atom.global.inc.u32 	%r22, [%rd46], 99999999;
	setp.gt.s32 	%p14, %r22, 250;
	selp.b64 	%rd47, 4, 0, %p14;
	add.s64 	%rd48, %rd45, %rd47;
	add.s64 	%rd49, %rd90, %rd48;
	atom.global.inc.u32 	%r23, [%rd49], 99999999;
	setp.gt.s32 	%p15, %r23, 250;
	selp.b64 	%rd50, 4, 0, %p15;
	add.s64 	%rd51, %rd48, %rd50;
	add.s64 	%rd52, %rd90, %rd51;
	atom.global.inc.u32 	%r24, [%rd52], 99999999;
	setp.gt.s32 	%p16, %r24, 250;
	selp.b64 	%rd53, 4, 0, %p16;
	add.s64 	%rd54, %rd51, %rd53;
	add.s64 	%rd55, %rd90, %rd54;
	atom.global.inc.u32 	%r25, [%rd55], 99999999;
	setp.gt.s32 	%p17, %r25, 250;
	selp.b64 	%rd56, 4, 0, %p17;
	add.s64 	%rd57, %rd54, %rd56;
	add.s64 	%rd58, %rd90, %rd57;
	atom.global.inc.u32 	%r26, [%rd58], 99999999;
	setp.gt.s32 	%p18, %r26, 250;
	selp.b64 	%rd59, 4, 0, %p18;
	add.s64 	%rd60, %rd57, %rd59;
	add.s64 	%rd61, %rd90, %rd60;
	atom.global.inc.u32 	%r27, [%rd61], 99999999;
	setp.gt.s32 	%p19, %r27, 250;
	selp.b64 	%rd62, 4, 0, %p19;
	add.s64 	%rd63, %rd60, %rd62;
	add.s64 	%rd64, %rd90, %rd63;
	atom.global.inc.u32 	%r28, [%rd64], 99999999;
	setp.gt.s32 	%p20, %r28, 250;
	selp.b64 	%rd65, 4, 0, %p20;
	add.s64 	%rd66, %rd63, %rd65;
	add.s64 	%rd67, %rd90, %rd66;
	atom.global.inc.u32 	%r29, [%rd67], 99999999;
	setp.gt.s32 	%p21, %r29, 250;
	selp.b64 	%rd68, 4, 0, %p21;
	add.s64 	%rd69, %rd66, %rd68;
	add.s64 	%rd70, %rd90, %rd69;
	atom.global.inc.u32 	%r30, [%rd70], 99999999;
	setp.gt.s32 	%p22, %r30, 250;
	selp.b64 	%rd71, 4, 0, %p22;
	add.s64 	%rd72, %rd69, %rd71;
	add.s64 	%rd73, %rd90, %rd72;
	atom.global.inc.u32 	%r31, [%rd73], 99999999;
	setp.gt.s32 	%p23, %r31, 250;
	selp.b64 	%rd74, 4, 0, %p23;
	add.s64 	%rd75, %rd72, %rd74;
	add.s64 	%rd76, %rd90, %rd75;
	atom.global.inc.u32 	%r32, [%rd76], 99999999;
	setp.gt.s32 	%p24, %r32, 250;
	selp.b64 	%rd77, 4, 0, %p24;
	add.s64 	%rd78, %rd75, %rd77;
	add.s64 	%rd79, %rd90, %rd78;
	atom.global.inc.u32 	%r33, [%rd79], 99999999;
	setp.gt.s32 	%p25, %r33, 250;
	selp.b64 	%rd80, 4, 0, %p25;
	add.s64 	%rd81, %rd78, %rd80;
	add.s64 	%rd82, %rd90, %rd81;
	atom.global.inc.u32 	%r34, [%rd82], 99999999;
	setp.gt.s32 	%p26, %r34, 250;
	selp.b64 	%rd83, 4, 0, %p26;
	add.s64 	%rd84, %rd81, %rd83;
	add.s64 	%rd85, %rd90, %rd84;
	atom.global.inc.u32 	%r35, [%rd85], 99999999;
	setp.gt.s32 	%p27, %r35, 250;
	// begin inline asm
	mov.u64 	%rd14, %clock64;
	// end inline asm
	cvt.u32.u64 	%r36, %rd13;
	cvt.u32.u64 	%r37, %rd14;
	sub.s32 	%r38, %r37, %r36;
	selp.b64 	%rd86, 4, 0, %p27;
	add.s64 	%rd87, %rd84, %rd86;
	add.s64 	%rd88, %rd90, %rd87;
	st.global.u32 	[%rd88], %r10;
	setp.lt.s32 	%p28, %r2, %r38;
	selp.u32 	%r39, 1, 0, %p28;
	xor.b32  	%r40, %r1, %r39;
	st.global.u8 	[%rd89], %r40;
	add.s32 	%r41, %r41, 1;
	setp.ne.s32 	%p29, %r41, 0;
	add.s64 	%rd90, %rd90, 2097152;
	add.s64 	%rd89, %rd89, 1;
	@%p29 bra 	$L__BB1_3;
$L__BB1_4:
	ret;

}
	// .globl	test_single_address_latency
.visible .entry test_single_address_latency(
	.param .u64 .ptr .align 1 test_single_address_latency_param_0,
	.param .u64 .ptr .align 1 test_single_address_latency_param_1
)
{
	.local .align 8 .b8 	__local_depot2[24];
	.reg .b64 	%SP;
	.reg .b64 	%SPL;
	.reg .pred 	%p<33>;
	.reg .b32 	%r<42>;
	.reg .b64 	%rd<70>;

	mov.u64 	%SPL, __local_depot2;
	cvta.local.u64 	%SP, %SPL;
	ld.param.u64 	%rd1, [test_single_address_latency_param_0];
	ld.param.u64 	%rd2, [test_single_address_latency_param_1];
	mov.u32 	%r1, %tid.x;
	setp.ne.s32 	%p1, %r1, 0;
	@%p1 bra 	$L__BB2_3;
	// begin inline asm
	mov.u32 %r3, %smid;

	// end inline asm
	setp.ne.s32 	%p3, %r3, 0;
	@%p3 bra 	$L__BB2_5;
	cvta.to.global.u64 	%rd5, %rd1;
	add.u64 	%rd6, %SP, 0;
	add.u64 	%rd7, %SPL, 0;
	atom.global.exch.b32 	%r4, [%rd5], 0;
	// begin inline asm
	mov.u64 	%rd3, %clock64;
	// end inline asm
	atom.global.inc.u32 	%r5, [%rd5], 99999999;
	setp.gt.s32 	%p4, %r5, 250;
	selp.u32 	%r6, 1, 0, %p4;
	mul.wide.u32 	%rd8, %r6, 4;
	add.s64 	%rd9, %rd5, %rd8;
	atom.global.inc.u32 	%r7, [%rd9], 99999999;
	setp.gt.s32 	%p5, %r7, 250;
	selp.b64 	%rd10, 4, 0, %p5;
	add.s64 	%rd11, %rd9, %rd10;
	atom.global.inc.u32 	%r8, [%rd11], 99999999;
	setp.gt.s32 	%p6, %r8, 250;
	selp.b64 	%rd12, 4, 0, %p6;
	add.s64 	%rd13, %rd11, %rd12;
	atom.global.inc.u32 	%r9, [%rd13], 99999999;
	setp.gt.s32 	%p7, %r9, 250;
	selp.b64 	%rd14, 4, 0, %p7;
	add.s64 	%rd15, %rd13, %rd14;
	atom.global.inc.u32 	%r10, [%rd15], 99999999;
	setp.gt.s32 	%p8, %r10, 250;
	selp.b64 	%rd16, 4, 0, %p8;
	add.s64 	%rd17, %rd15, %rd16;
	atom.global.inc.u32 	%r11, [%rd17], 99999999;
	setp.gt.s32 	%p9, %r11, 250;
	selp.b64 	%rd18, 4, 0, %p9;
	add.s64 	%rd19, %rd17, %rd18;
	atom.global.inc.u32 	%r12, [%rd19], 99999999;
	setp.gt.s32 	%p10, %r12, 250;
	selp.b64 	%rd20, 4, 0, %p10;
	add.s64 	%rd21, %rd19, %rd20;
	atom.global.inc.u32 	%r13, [%rd21], 99999999;
	setp.gt.s32 	%p11, %r13, 250;
	selp.b64 	%rd22, 4, 0, %p11;
	add.s64 	%rd23, %rd21, %rd22;
	atom.global.inc.u32 	%r14, [%rd23], 99999999;
	setp.gt.s32 	%p12, %r14, 250;
	selp.b64 	%rd24, 4, 0, %p12;
	add.s64 	%rd25, %rd23, %rd24;
	atom.global.inc.u32 	%r15, [%rd25], 99999999;
	setp.gt.s32 	%p13, %r15, 250;
	selp.b64 	%rd26, 4, 0, %p13;
	add.s64 	%rd27, %rd25, %rd26;
	atom.global.inc.u32 	%r16, [%rd27], 99999999;
	setp.gt.s32 	%p14, %r16, 250;
	selp.b64 	%rd28, 4, 0, %p14;
	add.s64 	%rd29, %rd27, %rd28;
	atom.global.inc.u32 	%r17, [%rd29], 99999999;
	setp.gt.s32 	%p15, %r17, 250;
	selp.b64 	%rd30, 4, 0, %p15;
	add.s64 	%rd31, %rd29, %rd30;
	atom.global.inc.u32 	%r18, [%rd31], 99999999;
	setp.gt.s32 	%p16, %r18, 250;
	selp.b64 	%rd32, 4, 0, %p16;
	add.s64 	%rd33, %rd31, %rd32;
	atom.global.inc.u32 	%r19, [%rd33], 99999999;
	setp.gt.s32 	%p17, %r19, 250;
	selp.b64 	%rd34, 4, 0, %p17;
	add.s64 	%rd35, %rd33, %rd34;
	atom.global.inc.u32 	%r20, [%rd35], 99999999;
	setp.gt.s32 	%p18, %r20, 250;
	selp.b64 	%rd36, 4, 0, %p18;
	add.s64 	%rd37, %rd35, %rd36;
	atom.global.inc.u32 	%r21, [%rd37], 99999999;
	setp.gt.s32 	%p19, %r21, 250;
	selp.b64 	%rd38, 4, 0, %p19;
	add.s64 	%rd39, %rd37, %rd38;
	atom.global.inc.u32 	%r22, [%rd39], 99999999;
	setp.gt.s32 	%p20, %r22, 250;
	selp.b64 	%rd40, 4, 0, %p20;
	add.s64 	%rd41, %rd39, %rd40;
	atom.global.inc.u32 	%r23, [%rd41], 99999999;
	setp.gt.s32 	%p21, %r23, 250;
	selp.b64 	%rd42, 4, 0, %p21;
	add.s64 	%rd43, %rd41, %rd42;
	atom.global.inc.u32 	%r24, [%rd43], 99999999;
	setp.gt.s32 	%p22, %r24, 250;
	selp.b64 	%rd44, 4, 0, %p22;
	add.s64 	%rd45, %rd43, %rd44;
	atom.global.inc.u32 	%r25, [%rd45], 99999999;
	setp.gt.s32 	%p23, %r25, 250;
	selp.b64 	%rd46, 4, 0, %p23;
	add.s64 	%rd47, %rd45, %rd46;
	atom.global.inc.u32 	%r26, [%rd47], 99999999;
	setp.gt.s32 	%p24, %r26, 250;
	selp.b64 	%rd48, 4, 0, %p24;
	add.s64 	%rd49, %rd47, %rd48;
	atom.global.inc.u32 	%r27, [%rd49], 99999999;
	setp.gt.s32 	%p25, %r27, 250;
	selp.b64 	%rd50, 4, 0, %p25;
	add.s64 	%rd51, %rd49, %rd50;
	atom.global.inc.u32 	%r28, [%rd51], 99999999;
	setp.gt.s32 	%p26, %r28, 250;
	selp.b64 	%rd52, 4, 0, %p26;
	add.s64 	%rd53, %rd51, %rd52;
	atom.global.inc.u32 	%r29, [%rd53], 99999999;
	setp.gt.s32 	%p27, %r29, 250;
	selp.b64 	%rd54, 4, 0, %p27;
	add.s64 	%rd55, %rd53, %rd54;
	atom.global.inc.u32 	%r30, [%rd55], 99999999;
	setp.gt.s32 	%p28, %r30, 250;
	// begin inline asm
	mov.u64 	%rd4, %clock64;
	// end inline asm
	cvt.u32.u64 	%r31, %rd3;
	cvt.u32.u64 	%r32, %rd4;
	sub.s32 	%r33, %r32, %r31;
	selp.b64 	%rd56, 4, 0, %p28;
	add.s64 	%rd57, %rd55, %rd56;
	st.global.u32 	[%rd57], %r4;
	cvta.to.global.u64 	%rd58, %rd2;
	ld.global.u32 	%r34, [%rd58+804];
	shr.u64 	%rd59, %rd1, 21;
	shr.u64 	%rd60, %rd1, 24;
	xor.b64  	%rd61, %rd59, %rd60;
	cvt.u32.u64 	%r35, %rd60;
	cvt.u32.u64 	%r36, %rd59;
	xor.b32  	%r37, %r36, %r35;
	and.b32  	%r38, %r37, 1;
	setp.lt.s32 	%p29, %r34, %r33;
	selp.u32 	%r39, 1, 0, %p29;
	and.b64  	%rd62, %rd61, 1;
	setp.eq.b64 	%p30, %rd62, 1;
	setp.ge.s32 	%p31, %r34, %r33;
	xor.pred  	%p32, %p31, %p30;
	mov.u64 	%rd63, $str$9;
	cvta.global.u64 	%rd64, %rd63;
	mov.u64 	%rd65, $str$8;
	cvta.global.u64 	%rd66, %rd65;
	selp.b64 	%rd67, %rd66, %rd64, %p32;
	st.local.v2.u32 	[%rd7], {%r33, %r34};
	st.local.v2.u32 	[%rd7+8], {%r39, %r38};
	st.local.u64 	[%rd7+16], %rd67;
	mov.u64 	%rd68, $str$10;
	cvta.global.u64 	%rd69, %rd68;
	{ // callseq 12, 0
	.param .b64 param0;
	st.param.b64 	[param0], %rd69;
	.param .b64 param1;
	st.param.b64 	[param1], %rd6;
	.param .b32 retval0;
	call.uni (retval0), 
	vprintf, 
	(
	param0, 
	param1
	);
	ld.param.b32 	%r40, [retval0];
	} // callseq 12
	bra.uni 	$L__BB2_5;
$L__BB2_3:
	setp.lt.u32 	%p2, %r1, 32;
	@%p2 bra 	$L__BB2_5;
	mov.b32 	%r2, 10000;
	// begin inline asm
	nanosleep.u32 %r2;
	// end inline asm
$L__BB2_5:
	ret;

}
	// .globl	_Z17side_aware_memcpyImLb0ELi4EEvP5uint4PKS0_T_ii15param_sm_side_t
.visible .entry _Z17side_aware_memcpyImLb0ELi4EEvP5uint4PKS0_T_ii15param_sm_side_t(
	.param .u64 .ptr .align 1 _Z17side_aware_memcpyImLb0ELi4EEvP5uint4PKS0_T_ii15param_sm_side_t_param_0,
	.param .u64 .ptr .align 1 _Z17side_aware_memcpyImLb0ELi4EEvP5uint4PKS0_T_ii15param_sm_side_t_param_1,
	.param .u64 _Z17side_aware_memcpyImLb0ELi4EEvP5uint4PKS0_T_ii15param_sm_side_t_param_2,
	.param .u32 _Z17side_aware_memcpyImLb0ELi4EEvP5uint4PKS0_T_ii15param_sm_side_t_param_3,
	.param .u32 _Z17side_aware_memcpyImLb0ELi4EEvP5uint4PKS0_T_ii15param_sm_side_t_param_4,
	.param .align 1 .b8 _Z17side_aware_memcpyImLb0ELi4EEvP5uint4PKS0_T_ii15param_sm_side_t_param_5[200]
)
.maxntid 1024
.minnctapersm 1
.maxclusterrank 1
{
	.reg .pred 	%p<14>;
	.reg .b16 	%rs<5>;
	.reg .b32 	%r<81>;
	.reg .b64 	%rd<46>;

	ld.param.u64 	%rd12, [_Z17side_aware_memcpyImLb0ELi4EEvP5uint4PKS0_T_ii15param_sm_side_t_param_0];
	ld.param.u64 	%rd10, [_Z17side_aware_memcpyImLb0ELi4EEvP5uint4PKS0_T_ii15param_sm_side_t_param_1];
	ld.param.u64 	%rd11, [_Z17side_aware_memcpyImLb0ELi4EEvP5uint4PKS0_T_ii15param_sm_side_t_param_2];
	ld.param.u32 	%r13, [_Z17side_aware_memcpyImLb0ELi4EEvP5uint4PKS0_T_ii15param_sm_side_t_param_3];
	ld.param.u32 	%r14, [_Z17side_aware_memcpyImLb0ELi4EEvP5uint4PKS0_T_ii15param_sm_side_t_param_4];
	mov.b64 	%rd13, _Z17side_aware_memcpyImLb0ELi4EEvP5uint4PKS0_T_ii15param_sm_side_t_param_5;
	mov.u64 	%rd14, %rd13;
	cvta.to.global.u64 	%rd1, %rd12;
	cvta.to.global.u64 	%rd2, %rd10;
	// begin inline asm
	mov.u32 %r15, %smid;

	// end inline asm
	cvt.s64.s32 	%rd15, %r15;
	add.s64 	%rd16, %rd14, %rd15;
	ld.param.u8 	%rs2, [%rd16];
	and.b16  	%rs1, %rs2, 1;
	cvt.u32.u16 	%r1, %rs1;
	shr.u16 	%rs3, %rs2, 1;
	cvt.u32.u16 	%r2, %rs3;
	setp.gt.s32 	%p1, %r14, %r2;
	@%p1 bra 	$L__BB3_2;
	mov.b32 	%r16, 1000;
	// begin inline asm
	nanosleep.u32 %r16;
	// end inline asm
	bra.uni 	$L__BB3_12;
$L__BB3_2:
	mov.u32 	%r17, %ntid.x;
	shr.u32 	%r18, %r17, 8;
	mov.u32 	%r3, %tid.x;
	shr.u32 	%r19, %r3, 8;
	shl.b32 	%r20, %r3, 4;
	and.b32  	%r4, %r20, 4080;
	mul.lo.s32 	%r5, %r14, %r18;
	mad.lo.s32 	%r80, %r18, %r2, %r19;
	shr.u64 	%rd17, %rd11, 13;
	cvt.u32.u64 	%r7, %rd17;
	shr.u32 	%r8, %r7, 2;
	setp.ge.u32 	%p2, %r80, %r8;
	@%p2 bra 	$L__BB3_5;
	shl.b32 	%r21, %r80, 15;
	or.b32  	%r22, %r21, %r4;
	cvt.u64.u32 	%rd45, %r22;
	mul.wide.u32 	%rd4, %r5, 32768;
$L__BB3_4:
	cvt.u32.u64 	%r23, %rd10;
	cvt.u32.u64 	%r24, %rd45;
	add.s32 	%r25, %r24, %r23;
	and.b32  	%r26, %r13, %r25;
	popc.b32 	%r27, %r26;
	and.b32  	%r28, %r27, 1;
	xor.b32  	%r29, %r28, %r1;
	shl.b32 	%r30, %r29, 12;
	cvt.u64.u32 	%rd18, %r30;
	add.s64 	%rd19, %rd45, %rd18;
	add.s64 	%rd20, %rd2, %rd19;
	ld.global.v4.u32 	{%r31, %r32, %r33, %r34}, [%rd20];
	add.s32 	%r35, %r25, 8192;
	and.b32  	%r36, %r13, %r35;
	popc.b32 	%r37, %r36;
	and.b32  	%r38, %r37, 1;
	xor.b32  	%r39, %r38, %r1;
	shl.b32 	%r40, %r39, 12;
	cvt.u64.u32 	%rd21, %r40;
	add.s64 	%rd22, %rd45, %rd21;
	add.s64 	%rd23, %rd2, %rd22;
	ld.global.v4.u32 	{%r41, %r42, %r43, %r44}, [%rd23+8192];
	add.s32 	%r45, %r25, 16384;
	and.b32  	%r46, %r13, %r45;
	popc.b32 	%r47, %r46;
	and.b32  	%r48, %r47, 1;
	xor.b32  	%r49, %r48, %r1;
	shl.b32 	%r50, %r49, 12;
	cvt.u64.u32 	%rd24, %r50;
	add.s64 	%rd25, %rd45, %rd24;
	add.s64 	%rd26, %rd2, %rd25;
	ld.global.v4.u32 	{%r51, %r52, %r53, %r54}, [%rd26+16384];
	add.s32 	%r55, %r25, 24576;
	and.b32  	%r56, %r13, %r55;
	popc.b32 	%r57, %r56;
	and.b32  	%r58, %r57, 1;
	xor.b32  	%r59, %r58, %r1;
	shl.b32 	%r60, %r59, 12;
	cvt.u64.u32 	%rd27, %r60;
	add.s64 	%rd28, %rd45, %rd27;
	add.s64 	%rd29, %rd2, %rd28;
	ld.global.v4.u32 	{%r61, %r62, %r63, %r64}, [%rd29+24576];
	add.s64 	%rd30, %rd1, %rd19;
	st.global.v4.u32 	[%rd30], {%r31, %r32, %r33, %r34};
	add.s64 	%rd31, %rd1, %rd22;
	st.global.v4.u32 	[%rd31+8192], {%r41, %r42, %r43, %r44};
	add.s64 	%rd32, %rd1, %rd25;
	st.global.v4.u32 	[%rd32+16384], {%r51, %r52, %r53, %r54};
	add.s64 	%rd33, %rd1, %rd28;
	st.global.v4.u32 	[%rd33+24576], {%r61, %r62, %r63, %r64};
	add.s32 	%r80, %r80, %r5;
	add.s64 	%rd45, %rd4, %rd45;
	setp.lt.u32 	%p3, %r80, %r8;
	@%p3 bra 	$L__BB3_4;
$L__BB3_5:
	setp.gt.u32 	%p4, %r3, 255;
	@%p4 bra 	$L__BB3_12;
	and.b32  	%r11, %r7, -4;
	add.s32 	%r65, %r14, %r11;
	sub.s32 	%r66, %r7, %r65;
	add.s32 	%r67, %r66, %r2;
	add.s32 	%r12, %r67, 1;
	setp.lt.s32 	%p5, %r12, 0;
	@%p5 bra 	$L__BB3_9;
	add.s32 	%r69, %r12, %r11;
	mul.wide.u32 	%rd38, %r69, 8192;
	cvt.u64.u32 	%rd39, %r4;
	or.b64  	%rd40, %rd38, %rd39;
	cvt.u32.u64 	%r70, %rd40;
	cvt.u32.u64 	%r71, %rd10;
	add.s32 	%r72, %r70, %r71;
	and.b32  	%r73, %r13, %r72;
	popc.b32 	%r74, %r73;
	and.b32  	%r75, %r74, 1;
	setp.eq.s32 	%p12, %r75, %r1;
	or.b64  	%rd41, %rd40, 4096;
	selp.b64 	%rd7, %rd40, %rd41, %p12;
	add.s64 	%rd42, %rd7, 16;
	setp.gt.u64 	%p13, %rd42, %rd11;
	@%p13 bra 	$L__BB3_12;
	add.s64 	%rd43, %rd1, %rd7;
	add.s64 	%rd44, %rd2, %rd7;
	ld.global.v4.u32 	{%r76, %r77, %r78, %r79}, [%rd44];
	st.global.v4.u32 	[%rd43], {%r76, %r77, %r78, %r79};
	bra.uni 	$L__BB3_12;
$L__BB3_9:
	add.s32 	%r68, %r14, -1;
	setp.ne.s32 	%p6, %r68, %r2;
	setp.ne.s16 	%p7, %rs1, 0;
	or.pred  	%p8, %p7, %p6;
	and.b64  	%rd8, %rd11, 15;
	setp.eq.s64 	%p9, %rd8, 0;
	or.pred  	%p10, %p9, %p8;
	@%p10 bra 	$L__BB3_12;
	cvt.u64.u32 	%rd34, %r3;
	add.s64 	%rd35, %rd11, %rd34;
	sub.s64 	%rd9, %rd35, %rd8;
	setp.ge.u64 	%p11, %rd9, %rd11;
	@%p11 bra 	$L__BB3_12;
	add.s64 	%rd36, %rd2, %rd9;
	ld.global.u8 	%rs4, [%rd36];
	add.s64 	%rd37, %rd1, %rd9;
	st.global.u8 	[%rd37], %rs4;
$L__BB3_12:
	ret;

}


// ===== COMPILED SASS (sm_100) =====

	.target	sm_100

	.elftype	@"ET_EXEC"


//--------------------- .note.nv.tkinfo           --------------------------
	.section	.note.nv.tkinfo,"",@"SHT_NOTE"
	.sectionflags	@"SHF_NOTE_NV_TKINFO"
	.tkinfo
        /*0018*/ 	.word	0x00000002
        /*0030*/ 	.string	""
        /*0030*/ 	.string	"ptxas"
        /*0030*/ 	.string	"Cuda compilation tools, release 13.0, V13.0.88"
        /*0030*/ 	.string	"Build cuda_13.0.r13.0/compiler.36424714_0"
        /*0030*/ 	.string	"-arch sm_100 -m 64 "



//--------------------- .note.nv.cuinfo           --------------------------
	.section	.note.nv.cuinfo,"",@"SHT_NOTE"
	.sectionflags	@"SHF_NOTE_NV_CUINFO"
        /*0018*/ 	.short	0x0002
        /*001a*/ 	.short	0x0064
        /*001c*/ 	.short	0x0082
	.zero		2


//--------------------- .nv.info                  --------------------------
	.section	.nv.info,"",@"SHT_CUDA_INFO"
	.align	4


	//----- nvinfo : EIATTR_REGCOUNT
	.align		4
        /*0000*/ 	.byte	0x04, 0x2f
        /*0002*/ 	.short	(.L_13 - .L_12)
	.align		4
.L_12:
        /*0004*/ 	.word	index@(init_side_info)
        /*0008*/ 	.word	0x00000028


	//----- nvinfo : EIATTR_FRAME_SIZE
	.align		4
.L_13:
        /*000c*/ 	.byte	0x04, 0x11
        /*000e*/ 	.short	(.L_15 - .L_14)
	.align		4
.L_14:
        /*0010*/ 	.word	index@($__internal_0_$__cuda_sm3x_div_rn_noftz_f32_slowpath)
        /*0014*/ 	.word	0x00000018


	//----- nvinfo : EIATTR_FRAME_SIZE
	.align		4
.L_15:
        /*0018*/ 	.byte	0x04, 0x11
        /*001a*/ 	.short	(.L_17 - .L_16)
	.align		4
.L_16:
        /*001c*/ 	.word	index@(init_side_info)
        /*0020*/ 	.word	0x00000018


	//----- nvinfo : EIATTR_REGCOUNT
	.align		4
.L_17:
        /*0024*/ 	.byte	0x04, 0x2f
        /*0026*/ 	.short	(.L_19 - .L_18)
	.align		4
.L_18:
        /*0028*/ 	.word	index@(test_page_latency)
        /*002c*/ 	.word	0x00000011


	//----- nvinfo : EIATTR_FRAME_SIZE
	.align		4
.L_19:
        /*0030*/ 	.byte	0x04, 0x11
        /*0032*/ 	.short	(.L_21 - .L_20)
	.align		4
.L_20:
        /*0034*/ 	.word	index@(test_page_latency)
        /*0038*/ 	.word	0x00000000


	//----- nvinfo : EIATTR_REGCOUNT
	.align		4
.L_21:
        /*003c*/ 	.byte	0x04, 0x2f
        /*003e*/ 	.short	(.L_23 - .L_22)
	.align		4
.L_22:
        /*0040*/ 	.word	index@(test_single_address_latency)
        /*0044*/ 	.word	0x00000018


	//----- nvinfo : EIATTR_FRAME_SIZE
	.align		4
.L_23:
        /*0048*/ 	.byte	0x04, 0x11
        /*004a*/ 	.short	(.L_25 - .L_24)
	.align		4
.L_24:
        /*004c*/ 	.word	index@(test_single_address_latency)
        /*0050*/ 	.word	0x00000018


	//----- nvinfo : EIATTR_REGCOUNT
	.align		4
.L_25:
        /*0054*/ 	.byte	0x04, 0x2f
        /*0056*/ 	.short	(.L_27 - .L_26)
	.align		4
.L_26:
        /*0058*/ 	.word	index@(_Z17side_aware_memcpyImLb0ELi4EEvP5uint4PKS0_T_ii15param_sm_side_t)
        /*005c*/ 	.word	0x0000002a


	//----- nvinfo : EIATTR_FRAME_SIZE
	.align		4
.L_27:
        /*0060*/ 	.byte	0x04, 0x11
        /*0062*/ 	.short	(.L_29 - .L_28)
	.align		4
.L_28:
        /*0064*/ 	.word	index@(_Z17side_aware_memcpyImLb0ELi4EEvP5uint4PKS0_T_ii15param_sm_side_t)
        /*0068*/ 	.word	0x00000000


	//----- nvinfo : EIATTR_MIN_STACK_SIZE
	.align		4
.L_29:
        /*006c*/ 	.byte	0x04, 0x12
        /*006e*/ 	.short	(.L_31 - .L_30)
	.align		4
.L_30:
        /*0070*/ 	.word	index@(_Z17side_aware_memcpyImLb0ELi4EEvP5uint4PKS0_T_ii15param_sm_side_t)
        /*0074*/ 	.word	0x00000000


	//----- nvinfo : EIATTR_MIN_STACK_SIZE
	.align		4
.L_31:
        /*0078*/ 	.byte	0x04, 0x12
        /*007a*/ 	.short	(.L_33 - .L_32)
	.align		4
.L_32:
        /*007c*/ 	.word	index@(test_single_address_latency)
        /*0080*/ 	.word	0x00000018


	//----- nvinfo : EIATTR_MIN_STACK_SIZE
	.align		4
.L_33:
        /*0084*/ 	.byte	0x04, 0x12
        /*0086*/ 	.short	(.L_35 - .L_34)
	.align		4
.L_34:
        /*0088*/ 	.word	index@(test_page_latency)
        /*008c*/ 	.word	0x00000000


	//----- nvinfo : EIATTR_MIN_STACK_SIZE
	.align		4
.L_35:
        /*0090*/ 	.byte	0x04, 0x12
        /*0092*/ 	.short	(.L_37 - .L_36)
	.align		4
.L_36:
        /*0094*/ 	.word	index@(init_side_info)
        /*0098*/ 	.word	0x00000018
.L_37:


//--------------------- .nv.compat                --------------------------
	.section	.nv.compat,"",@"SHT_CUDA_COMPAT_INFO"
	.align	4
        /*0000*/ 	.byte	0x02, 0x09, 0x00, 0x00, 0x02, 0x02, 0x01, 0x00, 0x02, 0x05, 0x05, 0x00, 0x03, 0x07, 0x01, 0x01
        /*0010*/ 	.byte	0x02, 0x03, 0x00, 0x00, 0x02, 0x06, 0x01, 0x00, 0x04, 0x0b, 0x08, 0x00, 0x01, 0x00, 0x00, 0x00
        /*0020*/ 	.byte	0x00, 0x00, 0x00, 0x00


//--------------------- .nv.info._Z17side_aware_memcpyImLb0ELi4EEvP5uint4PKS0_T_ii15param_sm_side_t --------------------------
	.section	.nv.info._Z17side_aware_memcpyImLb0ELi4EEvP5uint4PKS0_T_ii15param_sm_side_t,"",@"SHT_CUDA_INFO"
	.sectionflags	@""
	.align	4


	//----- nvinfo : EIATTR_CUDA_API_VERSION
	.align		4
        /*0000*/ 	.byte	0x04, 0x37
        /*0002*/ 	.short	(.L_39 - .L_38)
.L_38:
        /*0004*/ 	.word	0x00000082


	//----- nvinfo : EIATTR_KPARAM_INFO
	.align		4
.L_39:
        /*0008*/ 	.byte	0x04, 0x17
        /*000a*/ 	.short	(.L_41 - .L_40)
.L_40:
        /*000c*/ 	.word	0x00000000
        /*0010*/ 	.short	0x0005
        /*0012*/ 	.short	0x0020
        /*0014*/ 	.byte	0x00, 0xf0, 0x21, 0x03


	//----- nvinfo : EIATTR_KPARAM_INFO
	.align		4
.L_41:
        /*0018*/ 	.byte	0x04, 0x17
        /*001a*/ 	.short	(.L_43 - .L_42)
.L_42:
        /*001c*/ 	.word	0x00000000
        /*0020*/ 	.short	0x0004
        /*0022*/ 	.short	0x001c
        /*0024*/ 	.byte	0x00, 0xf0, 0x11, 0x00


	//----- nvinfo : EIATTR_KPARAM_INFO
	.align		4
.L_43:
        /*0028*/ 	.byte	0x04, 0x17
        /*002a*/ 	.short	(.L_45 - .L_44)
.L_44:
        /*002c*/ 	.word	0x00000000
        /*0030*/ 	.short	0x0003
        /*0032*/ 	.short	0x0018
        /*0034*/ 	.byte	0x00, 0xf0, 0x11, 0x00


	//----- nvinfo : EIATTR_KPARAM_INFO
	.align		4
.L_45:
        /*0038*/ 	.byte	0x04, 0x17
        /*003a*/ 	.short	(.L_47 - .L_46)
.L_46:
        /*003c*/ 	.word	0x00000000
        /*0040*/ 	.short	0x0002
        /*0042*/ 	.short	0x0010
        /*0044*/ 	.byte	0x00, 0xf0, 0x21, 0x00


	//----- nvinfo : EIATTR_KPARAM_INFO
	.align		4
.L_47:
        /*0048*/ 	.byte	0x04, 0x17
        /*004a*/ 	.short	(.L_49 - .L_48)
.L_48:
        /*004c*/ 	.word	0x00000000
        /*0050*/ 	.short	0x0001
        /*0052*/ 	.short	0x0008
        /*0054*/ 	.byte	0x00, 0xf5, 0x21, 0x00


	//----- nvinfo : EIATTR_KPARAM_INFO
	.align		4
.L_49:
        /*0058*/ 	.byte	0x04, 0x17
        /*005a*/ 	.short	(.L_51 - .L_50)
.L_50:
        /*005c*/ 	.word	0x00000000
        /*0060*/ 	.short	0x0000
        /*0062*/ 	.short	0x0000
        /*0064*/ 	.byte	0x00, 0xf5, 0x21, 0x00


	//----- nvinfo : EIATTR_MAX_CLUSTER_RANK
	.align		4
.L_51:
        /*0068*/ 	.byte	0x04, 0x3f
        /*006a*/ 	.short	(.L_53 - .L_52)
.L_52:
        /*006c*/ 	.word	0x00000001


	//----- nvinfo : EIATTR_SPARSE_MMA_MASK
	.align		4
.L_53:
        /*0070*/ 	.byte	0x03, 0x50
        /*0072*/ 	.short	0x0000


	//----- nvinfo : EIATTR_MAXREG_COUNT
	.align		4
        /*0074*/ 	.byte	0x03, 0x1b
        /*0076*/ 	.short	0x0040


	//----- nvinfo : EIATTR_MERCURY_ISA_VERSION
	.align		4
        /*0078*/ 	.byte	0x03, 0x5f
        /*007a*/ 	.short	0x0101


	//----- nvinfo : EIATTR_VRC_CTA_INIT_COUNT
	.align		4
        /*007c*/ 	.byte	0x02, 0x4a
	.zero		1
	.zero		1


	//----- nvinfo : EIATTR_EXIT_INSTR_OFFSETS
	.align		4
        /*0080*/ 	.byte	0x04, 0x1c
        /*0082*/ 	.short	(.L_55 - .L_54)


	//   ....[0]....
.L_54:
        /*0084*/ 	.word	0x00000080


	//   ....[1]....
        /*0088*/ 	.word	0x00000520


	//   ....[2]....
        /*008c*/ 	.word	0x00000680


	//   ....[3]....
        /*0090*/ 	.word	0x00000710


	//   ....[4]....
        /*0094*/ 	.word	0x00000780


	//   ....[5]....
        /*0098*/ 	.word	0x000007d0


	//   ....[6]....
        /*009c*/ 	.word	0x00000850


	//----- nvinfo : EIATTR_MAX_THREADS
	.align		4
.L_55:
        /*00a0*/ 	.byte	0x04, 0x05
        /*00a2*/ 	.short	(.L_57 - .L_56)
.L_56:
        /*00a4*/ 	.word	0x00000400
        /*00a8*/ 	.word	0x00000001
        /*00ac*/ 	.word	0x00000001


	//----- nvinfo : EIATTR_CRS_STACK_SIZE
	.align		4
.L_57:
        /*00b0*/ 	.byte	0x04, 0x1e
        /*00b2*/ 	.short	(.L_59 - .L_58)
.L_58:
        /*00b4*/ 	.word	0x00000000


	//----- nvinfo : EIATTR_CBANK_PARAM_SIZE
	.align		4
.L_59:
        /*00b8*/ 	.byte	0x03, 0x19
        /*00ba*/ 	.short	0x00e8


	//----- nvinfo : EIATTR_PARAM_CBANK
	.align		4
        /*00bc*/ 	.byte	0x04, 0x0a
        /*00be*/ 	.short	(.L_61 - .L_60)
	.align		4
.L_60:
        /*00c0*/ 	.word	index@(.nv.constant0._Z17side_aware_memcpyImLb0ELi4EEvP5uint4PKS0_T_ii15param_sm_side_t)
        /*00c4*/ 	.short	0x0380
        /*00c6*/ 	.short	0x00e8


	//----- nvinfo : EIATTR_SW_WAR
	.align		4
.L_61:
        /*00c8*/ 	.byte	0x04, 0x36
        /*00ca*/ 	.short	(.L_63 - .L_62)
.L_62:
        /*00cc*/ 	.word	0x00000008
.L_63:


//--------------------- .nv.info.test_single_address_latency --------------------------
	.section	.nv.info.test_single_address_latency,"",@"SHT_CUDA_INFO"
	.sectionflags	@""
	.align	4


	//----- nvinfo : EIATTR_CUDA_API_VERSION
	.align		4
        /*0000*/ 	.byte	0x04, 0x37
        /*0002*/ 	.short	(.L_65 - .L_64)
.L_64:
        /*0004*/ 	.word	0x00000082


	//----- nvinfo : EIATTR_KPARAM_INFO
	.align		4
.L_65:
        /*0008*/ 	.byte	0x04, 0x17
        /*000a*/ 	.short	(.L_67 - .L_66)
.L_66:
        /*000c*/ 	.word	0x00000000
        /*0010*/ 	.short	0x0001
        /*0012*/ 	.short	0x0008
        /*0014*/ 	.byte	0x00, 0xf5, 0x21, 0x00


	//----- nvinfo : EIATTR_KPARAM_INFO
	.align		4
.L_67:
        /*0018*/ 	.byte	0x04, 0x17
        /*001a*/ 	.short	(.L_69 - .L_68)
.L_68:
        /*001c*/ 	.word	0x00000000
        /*0020*/ 	.short	0x0000
        /*0022*/ 	.short	0x0000
        /*0024*/ 	.byte	0x00, 0xf5, 0x21, 0x00


	//----- nvinfo : EIATTR_SPARSE_MMA_MASK
	.align		4
.L_69:
        /*0028*/ 	.byte	0x03, 0x50
        /*002a*/ 	.short	0x0000


	//----- nvinfo : EIATTR_MAXREG_COUNT
	.align		4
        /*002c*/ 	.byte	0x03, 0x1b
        /*002e*/ 	.short	0x00ff


	//----- nvinfo : EIATTR_EXTERNS
	.align		4
        /*0030*/ 	.byte	0x04, 0x0f
        /*0032*/ 	.short	(.L_71 - .L_70)


	//   ....[0]....
	.align		4
.L_70:
        /*0034*/ 	.word	index@(vprintf)


	//----- nvinfo : EIATTR_MERCURY_ISA_VERSION
	.align		4
.L_71:
        /*0038*/ 	.byte	0x03, 0x5f
        /*003a*/ 	.short	0x0101


	//----- nvinfo : EIATTR_VRC_CTA_INIT_COUNT
	.align		4
        /*003c*/ 	.byte	0x02, 0x4a
	.zero		1
	.zero		1


	//----- nvinfo : EIATTR_SYSCALL_OFFSETS
	.align		4
        /*0040*/ 	.byte	0x04, 0x46
        /*0042*/ 	.short	(.L_73 - .L_72)


	//   ....[0]....
.L_72:
        /*0044*/ 	.word	0x00000ab0


	//----- nvinfo : EIATTR_EXIT_INSTR_OFFSETS
	.align		4
.L_73:
        /*0048*/ 	.byte	0x04, 0x1c
        /*004a*/ 	.short	(.L_75 - .L_74)


	//   ....[0]....
.L_74:
        /*004c*/ 	.word	0x000000b0


	//   ....[1]....
        /*0050*/ 	.word	0x00000ac0


	//   ....[2]....
        /*0054*/ 	.word	0x00000ae0


	//   ....[3]....
        /*0058*/ 	.word	0x00000b00


	//----- nvinfo : EIATTR_CRS_STACK_SIZE
	.align		4
.L_75:
        /*005c*/ 	.byte	0x04, 0x1e
        /*005e*/ 	.short	(.L_77 - .L_76)
.L_76:
        /*0060*/ 	.word	0x00000000


	//----- nvinfo : EIATTR_CBANK_PARAM_SIZE
	.align		4
.L_77:
        /*0064*/ 	.byte	0x03, 0x19
        /*0066*/ 	.short	0x0010


	//----- nvinfo : EIATTR_PARAM_CBANK
	.align		4
        /*0068*/ 	.byte	0x04, 0x0a
        /*006a*/ 	.short	(.L_79 - .L_78)
	.align		4
.L_78:
        /*006c*/ 	.word	index@(.nv.constant0.test_single_address_latency)
        /*0070*/ 	.short	0x0380
        /*0072*/ 	.short	0x0010


	//----- nvinfo : EIATTR_SW_WAR
	.align		4
.L_79:
        /*0074*/ 	.byte	0x04, 0x36
        /*0076*/ 	.short	(.L_81 - .L_80)
.L_80:
        /*0078*/ 	.word	0x00000008
.L_81:


//--------------------- .nv.info.test_page_latency --------------------------
	.section	.nv.info.test_page_latency,"",@"SHT_CUDA_INFO"
	.sectionflags	@""
	.align	4


	//----- nvinfo : EIATTR_CUDA_API_VERSION
	.align		4
        /*0000*/ 	.byte	0x04, 0x37
        /*0002*/ 	.short	(.L_83 - .L_82)
.L_82:
        /*0004*/ 	.word	0x00000082


	//----- nvinfo : EIATTR_KPARAM_INFO
	.align		4
.L_83:
        /*0008*/ 	.byte	0x04, 0x17
        /*000a*/ 	.short	(.L_85 - .L_84)
.L_84:
        /*000c*/ 	.word	0x00000000
        /*0010*/ 	.short	0x0003
        /*0012*/ 	.short	0x0018
        /*0014*/ 	.byte	0x00, 0xf0, 0x11, 0x00


	//----- nvinfo : EIATTR_KPARAM_INFO
	.align		4
.L_85:
        /*0018*/ 	.byte	0x04, 0x17
        /*001a*/ 	.short	(.L_87 - .L_86)
.L_86:
        /*001c*/ 	.word	0x00000000
        /*0020*/ 	.short	0x0002
        /*0022*/ 	.short	0x0010
        /*0024*/ 	.byte	0x00, 0xf5, 0x21, 0x00


	//----- nvinfo : EIATTR_KPARAM_INFO
	.align		4
.L_87:
        /*0028*/ 	.byte	0x04, 0x17
        /*002a*/ 	.short	(.L_89 - .L_88)
.L_88:
        /*002c*/ 	.word	0x00000000
        /*0030*/ 	.short	0x0001
        /*0032*/ 	.short	0x0008
        /*0034*/ 	.byte	0x00, 0xf5, 0x21, 0x00


	//----- nvinfo : EIATTR_KPARAM_INFO
	.align		4
.L_89:
        /*0038*/ 	.byte	0x04, 0x17
        /*003a*/ 	.short	(.L_91 - .L_90)
.L_90:
        /*003c*/ 	.word	0x00000000
        /*0040*/ 	.short	0x0000
        /*0042*/ 	.short	0x0000
        /*0044*/ 	.byte	0x00, 0xf5, 0x21, 0x00


	//----- nvinfo : EIATTR_SPARSE_MMA_MASK
	.align		4
.L_91:
        /*0048*/ 	.byte	0x03, 0x50
        /*004a*/ 	.short	0x0000


	//----- nvinfo : EIATTR_MAXREG_COUNT
	.align		4
        /*004c*/ 	.byte	0x03, 0x1b
        /*004e*/ 	.short	0x00ff


	//----- nvinfo : EIATTR_MERCURY_ISA_VERSION
	.align		4
        /*0050*/ 	.byte	0x03, 0x5f
        /*0052*/ 	.short	0x0101


	//----- nvinfo : EIATTR_VRC_CTA_INIT_COUNT
	.align		4
        /*0054*/ 	.byte	0x02, 0x4a
	.zero		1
	.zero		1


	//----- nvinfo : EIATTR_EXIT_INSTR_OFFSETS
	.align		4
        /*0058*/ 	.byte	0x04, 0x1c
        /*005a*/ 	.short	(.L_93 - .L_92)


	//   ....[0]....
.L_92:
        /*005c*/ 	.word	0x00000030


	//   ....[1]....
        /*0060*/ 	.word	0x00000080


	//   ....[2]....
        /*0064*/ 	.word	0x00000d10


	//----- nvinfo : EIATTR_CBANK_PARAM_SIZE
	.align		4
.L_93:
        /*0068*/ 	.byte	0x03, 0x19
        /*006a*/ 	.short	0x001c


	//----- nvinfo : EIATTR_PARAM_CBANK
	.align		4
        /*006c*/ 	.byte	0x04, 0x0a
        /*006e*/ 	.short	(.L_95 - .L_94)
	.align		4
.L_94:
        /*0070*/ 	.word	index@(.nv.constant0.test_page_latency)
        /*0074*/ 	.short	0x0380
        /*0076*/ 	.short	0x001c


	//----- nvinfo : EIATTR_SW_WAR
	.align		4
.L_95:
        /*0078*/ 	.byte	0x04, 0x36
        /*007a*/ 	.short	(.L_97 - .L_96)
.L_96:
        /*007c*/ 	.word	0x00000008
.L_97:


//--------------------- .nv.info.init_side_info   --------------------------
	.section	.nv.info.init_side_info,"",@"SHT_CUDA_INFO"
	.sectionflags	@""
	.align	4


	//----- nvinfo : EIATTR_CUDA_API_VERSION
	.align		4
        /*0000*/ 	.byte	0x04, 0x37
        /*0002*/ 	.short	(.L_99 - .L_98)
.L_98:
        /*0004*/ 	.word	0x00000082


	//----- nvinfo : EIATTR_KPARAM_INFO
	.align		4
.L_99:
        /*0008*/ 	.byte	0x04, 0x17
        /*000a*/ 	.short	(.L_101 - .L_100)
.L_100:
        /*000c*/ 	.word	0x00000000
        /*0010*/ 	.short	0x0002
        /*0012*/ 	.short	0x0010
        /*0014*/ 	.byte	0x00, 0xf5, 0x21, 0x00


	//----- nvinfo : EIATTR_KPARAM_INFO
	.align		4
.L_101:
        /*0018*/ 	.byte	0x04, 0x17
        /*001a*/ 	.short	(.L_103 - .L_102)
.L_102:
        /*001c*/ 	.word	0x00000000
        /*0020*/ 	.short	0x0001
        /*0022*/ 	.short	0x0008
        /*0024*/ 	.byte	0x00, 0xf5, 0x21, 0x00


	//----- nvinfo : EIATTR_KPARAM_INFO
	.align		4
.L_103:
        /*0028*/ 	.byte	0x04, 0x17
        /*002a*/ 	.short	(.L_105 - .L_104)
.L_104:
        /*002c*/ 	.word	0x00000000
        /*0030*/ 	.short	0x0000
        /*0032*/ 	.short	0x0000
        /*0034*/ 	.byte	0x00, 0xf5, 0x21, 0x00


	//----- nvinfo : EIATTR_SPARSE_MMA_MASK
	.align		4
.L_105:
        /*0038*/ 	.byte	0x03, 0x50
        /*003a*/ 	.short	0x0000


	//----- nvinfo : EIATTR_MAXREG_COUNT
	.align		4
        /*003c*/ 	.byte	0x03, 0x1b
        /*003e*/ 	.short	0x00ff


	//----- nvinfo : EIATTR_EXTERNS
	.align		4
        /*0040*/ 	.byte	0x04, 0x0f
        /*0042*/ 	.short	(.L_107 - .L_106)


	//   ....[0]....
	.align		4
.L_106:
        /*0044*/ 	.word	index@(vprintf)


	//   ....[1]....
	.align		4
        /*0048*/ 	.word	index@(__assertfail)


	//----- nvinfo : EIATTR_MERCURY_ISA_VERSION
	.align		4
.L_107:
        /*004c*/ 	.byte	0x03, 0x5f
        /*004e*/ 	.short	0x0101


	//----- nvinfo : EIATTR_VRC_CTA_INIT_COUNT
	.align		4
        /*0050*/ 	.byte	0x02, 0x4a
	.zero		1
	.zero		1


	//----- nvinfo : EIATTR_SYSCALL_OFFSETS
	.align		4
        /*0054*/ 	.byte	0x04, 0x46
        /*0056*/ 	.short	(.L_109 - .L_108)


	//   ....[0]....
.L_108:
        /*0058*/ 	.word	0x000001c0


	//   ....[1]....
        /*005c*/ 	.word	0x00000f30


	//   ....[2]....
        /*0060*/ 	.word	0x00001400


	//   ....[3]....
        /*0064*/ 	.word	0x00001700


	//   ....[4]....
        /*0068*/ 	.word	0x00001a00


	//   ....[5]....
        /*006c*/ 	.word	0x00001d00


	//   ....[6]....
        /*0070*/ 	.word	0x000021c0


	//   ....[7]....
        /*0074*/ 	.word	0x000023d0


	//   ....[8]....
        /*0078*/ 	.word	0x000024d0


	//   ....[9]....
        /*007c*/ 	.word	0x00002fe0


	//   ....[10]....
        /*0080*/ 	.word	0x000030c0


	//   ....[11]....
        /*0084*/ 	.word	0x000031c0


	//----- nvinfo : EIATTR_EXIT_INSTR_OFFSETS
	.align		4
.L_109:
        /*0088*/ 	.byte	0x04, 0x1c
        /*008a*/ 	.short	(.L_111 - .L_110)


	//   ....[0]....
.L_110:
        /*008c*/ 	.word	0x00000c50


	//   ....[1]....
        /*0090*/ 	.word	0x000024e0


	//   ....[2]....
        /*0094*/ 	.word	0x00003010


	//   ....[3]....
        /*0098*/ 	.word	0x000031d0


	//   ....[4]....
        /*009c*/ 	.word	0x000031f0


	//   ....[5]....
        /*00a0*/ 	.word	0x00003210


	//----- nvinfo : EIATTR_CRS_STACK_SIZE
	.align		4
.L_111:
        /*00a4*/ 	.byte	0x04, 0x1e
        /*00a6*/ 	.short	(.L_113 - .L_112)
.L_112:
        /*00a8*/ 	.word	0x00000000


	//----- nvinfo : EIATTR_CBANK_PARAM_SIZE
	.align		4
.L_113:
        /*00ac*/ 	.byte	0x03, 0x19
        /*00ae*/ 	.short	0x0018


	//----- nvinfo : EIATTR_PARAM_CBANK
	.align		4
        /*00b0*/ 	.byte	0x04, 0x0a
        /*00b2*/ 	.short	(.L_115 - .L_114)
	.align		4
.L_114:
        /*00b4*/ 	.word	index@(.nv.constant0.init_side_info)
        /*00b8*/ 	.short	0x0380
        /*00ba*/ 	.short	0x0018


	//----- nvinfo : EIATTR_SW_WAR
	.align		4
.L_115:
        /*00bc*/ 	.byte	0x04, 0x36
        /*00be*/ 	.short	(.L_117 - .L_116)
.L_116:
        /*00c0*/ 	.word	0x00000008
.L_117:


//--------------------- .nv.callgraph             --------------------------
	.section	.nv.callgraph,"",@"SHT_CUDA_CALLGRAPH"
	.align	4
	.sectionentsize	8
	.align		4
        /*0000*/ 	.word	0x00000000
	.align		4
        /*0004*/ 	.word	0xffffffff
	.align		4
        /*0008*/ 	.word	index@(test_single_address_latency)
	.align		4
        /*000c*/ 	.word	index@(vprintf)
	.align		4
        /*0010*/ 	.word	index@(init_side_info)
	.align		4
        /*0014*/ 	.word	index@(vprintf)
	.align		4
        /*0018*/ 	.word	index@(init_side_info)
	.align		4
        /*001c*/ 	.word	index@(__assertfail)
	.align		4
        /*0020*/ 	.word	0x00000000
	.align		4
        /*0024*/ 	.word	0xfffffffe
	.align		4
        /*0028*/ 	.word	0x00000000
	.align		4
        /*002c*/ 	.word	0xfffffffd
	.align		4
        /*0030*/ 	.word	0x00000000
	.align		4
        /*0034*/ 	.word	0xfffffffc


//--------------------- .nv.constant4             --------------------------
	.section	.nv.constant4,"a",@progbits
	.align	8
	.align		8
.nv.constant4:
        /*0000*/ 	.dword	__unnamed_1
	.align		8
        /*0008*/ 	.dword	$str
	.align		8
        /*0010*/ 	.dword	$str$1
	.align		8
        /*0018*/ 	.dword	$str$2
	.align		8
        /*0020*/ 	.dword	$str$3
	.align		8
        /*0028*/ 	.dword	$str$4
	.align		8
        /*0030*/ 	.dword	$str$5
	.align		8
        /*0038*/ 	.dword	$str$6
	.align		8
        /*0040*/ 	.dword	$str$7
	.align		8
        /*0048*/ 	.dword	$str$8
	.align		8
        /*0050*/ 	.dword	$str$9
	.align		8
        /*0058*/ 	.dword	$str$10
	.align		8
        /*0060*/ 	.dword	vprintf
	.align		8
        /*0068*/ 	.dword	__assertfail


//--------------------- .text._Z17side_aware_memcpyImLb0ELi4EEvP5uint4PKS0_T_ii15param_sm_side_t --------------------------
	.section	.text._Z17side_aware_memcpyImLb0ELi4EEvP5uint4PKS0_T_ii15param_sm_side_t,"ax",@progbits
	.align	128
        .global         _Z17side_aware_memcpyImLb0ELi4EEvP5uint4PKS0_T_ii15param_sm_side_t
        .type           _Z17side_aware_memcpyImLb0ELi4EEvP5uint4PKS0_T_ii15param_sm_side_t,@function
        .size           _Z17side_aware_memcpyImLb0ELi4EEvP5uint4PKS0_T_ii15param_sm_side_t,(.L_x_56 - _Z17side_aware_memcpyImLb0ELi4EEvP5uint4PKS0_T_ii15param_sm_side_t)
        .other          _Z17side_aware_memcpyImLb0ELi4EEvP5uint4PKS0_T_ii15param_sm_side_t,@"STO_CUDA_ENTRY STV_DEFAULT"
_Z17side_aware_memcpyImLb0ELi4EEvP5uint4PKS0_T_ii15param_sm_side_t:
.text._Z17side_aware_memcpyImLb0ELi4EEvP5uint4PKS0_T_ii15param_sm_side_t:
[----:B------:R-:W-:Y:S01]  /*0000*/  LDC R1, c[0x0][0x37c] ;  /* 0x0000df00ff017b82 */ /* 0x000fe20000000800 */
[----:B------:R-:W0:Y:S07]  /*0010*/  S2R R25, SR_VIRTUALSMID ;  /* 0x0000000000197919 */ /* 0x000e2e0000004300 */
[----:B------:R-:W1:Y:S08]  /*0020*/  LDC R24, c[0x0][0x39c] ;  /* 0x0000e700ff187b82 */ /* 0x000e700000000800 */
[----:B0-----:R-:W0:Y:S02]  /*0030*/  LDC.U8 R25, c[0x0][R25+0x3a0] ;  /* 0x0000e80019197b82 */ /* 0x001e240000000000 */
[----:B0-----:R-:W-:-:S04]  /*0040*/  SHF.R.U32.HI R6, RZ, 0x1, R25 ;  /* 0x00000001ff067819 */ /* 0x001fc80000011619 */
[----:B-1----:R-:W-:-:S13]  /*0050*/  ISETP.GE.AND P0, PT, R6, R24, PT ;  /* 0x000000180600720c */ /* 0x002fda0003f06270 */
[----:B------:R-:W-:Y:S05]  /*0060*/  @!P0 BRA `(.L_x_0) ;  /* 0x0000000000088947 */ /* 0x000fea0003800000 */
[----:B------:R-:W-:Y:S05]  /*0070*/  NANOSLEEP 0x3e8 ;  /* 0x000003e80000795d */ /* 0x000fea0003800000 */
[----:B------:R-:W-:Y:S05]  /*0080*/  EXIT ;  /* 0x000000000000794d */ /* 0x000fea0003800000 */
.L_x_0:
[----:B------:R-:W0:Y:S01]  /*0090*/  S2R R7, SR_TID.X ;  /* 0x0000000000077919 */ /* 0x000e220000002100 */
[----:B------:R-:W1:Y:S01]  /*00a0*/  LDC.64 R26, c[0x0][0x390] ;  /* 0x0000e400ff1a7b82 */ /* 0x000e620000000a00 */
[----:B------:R-:W2:Y:S01]  /*00b0*/  LDCU UR4, c[0x0][0x360] ;  /* 0x00006c00ff0477ac */ /* 0x000ea20008000800 */
[----:B------:R-:W-:Y:S01]  /*00c0*/  BSSY.RECONVERGENT B0, `(.L_x_1) ;  /* 0x0000045000007945 */ /* 0x000fe20003800200 */
[----:B------:R-:W3:Y:S01]  /*00d0*/  LDCU.64 UR6, c[0x0][0x358] ;  /* 0x00006b00ff0677ac */ /* 0x000ee20008000a00 */
[----:B------:R-:W4:Y:S01]  /*00e0*/  LDCU UR5, c[0x0][0x398] ;  /* 0x00007300ff0577ac */ /* 0x000f220008000800 */
[----:B------:R-:W0:Y:S01]  /*00f0*/  LDCU.128 UR8, c[0x0][0x380] ;  /* 0x00007000ff0877ac */ /* 0x000e220008000c00 */
[----:B--2---:R-:W-:Y:S01]  /*0100*/  USHF.R.U32.HI UR4, URZ, 0x8, UR4 ;  /* 0x00000008ff047899 */ /* 0x004fe20008011604 */
[----:B-1----:R-:W-:-:S04]  /*0110*/  SHF.R.U64 R5, R26, 0xd, R27 ;  /* 0x0000000d1a057819 */ /* 0x002fc8000000121b */
[----:B------:R-:W-:Y:S02]  /*0120*/  SHF.R.U32.HI R4, RZ, 0x2, R5 ;  /* 0x00000002ff047819 */ /* 0x000fe40000011605 */
[----:B0-----:R-:W-:Y:S01]  /*0130*/  SHF.R.U32.HI R3, RZ, 0x8, R7 ;  /* 0x00000008ff037819 */ /* 0x001fe20000011607 */
[C---:B------:R-:W-:Y:S01]  /*0140*/  IMAD.SHL.U32 R2, R7.reuse, 0x10, RZ ;  /* 0x0000001007027824 */ /* 0x040fe200078e00ff */
[----:B------:R-:W-:-:S03]  /*0150*/  ISETP.GT.U32.AND P0, PT, R7, 0xff, PT ;  /* 0x000000ff0700780c */ /* 0x000fc60003f04070 */
[----:B------:R-:W-:Y:S01]  /*0160*/  IMAD R3, R6, UR4, R3 ;  /* 0x0000000406037c24 */ /* 0x000fe2000f8e0203 */
[----:B------:R-:W-:-:S04]  /*0170*/  LOP3.LUT R2, R2, 0xff0, RZ, 0xc0, !PT ;  /* 0x00000ff002027812 */ /* 0x000fc800078ec0ff */
[----:B------:R-:W-:-:S13]  /*0180*/  ISETP.GE.U32.AND P1, PT, R3, R4, PT ;  /* 0x000000040300720c */ /* 0x000fda0003f26070 */
[----:B---34-:R-:W-:Y:S05]  /*0190*/  @P1 BRA `(.L_x_2) ;  /* 0x0000000000dc1947 */ /* 0x018fea0003800000 */
[----:B------:R-:W-:Y:S02]  /*01a0*/  IMAD R0, R24, UR4, RZ ;  /* 0x0000000418007c24 */ /* 0x000fe4000f8e02ff */
[----:B------:R-:W-:Y:S02]  /*01b0*/  IMAD R36, R3, 0x8000, R2 ;  /* 0x0000800003247824 */ /* 0x000fe400078e0202 */
[----:B------:R-:W-:-:S07]  /*01c0*/  IMAD.MOV.U32 R37, RZ, RZ, RZ ;  /* 0x000000ffff257224 */ /* 0x000fce00078e00ff */
.L_x_3:
[----:B0-----:R-:W-:-:S04]  /*01d0*/  VIADD R8, R36, UR10 ;  /* 0x0000000a24087c36 */ /* 0x001fc80008000000 */
[C---:B------:R-:W-:Y:S01]  /*01e0*/  VIADD R11, R8.reuse, 0x2000 ;  /* 0x00002000080b7836 */ /* 0x040fe20000000000 */
[----:B------:R-:W-:-:S04]  /*01f0*/  LOP3.LUT R9, R8, UR5, RZ, 0xc0, !PT ;  /* 0x0000000508097c12 */ /* 0x000fc8000f8ec0ff */
[----:B------:R-:W-:Y:S01]  /*0200*/  LOP3.LUT R12, R11, UR5, RZ, 0xc0, !PT ;  /* 0x000000050b0c7c12 */ /* 0x000fe2000f8ec0ff */
[C---:B------:R-:W-:Y:S01]  /*0210*/  VIADD R11, R8.reuse, 0x4000 ;  /* 0x00004000080b7836 */ /* 0x040fe20000000000 */
[----:B------:R-:W0:Y:S04]  /*0220*/  POPC R10, R9 ;  /* 0x00000009000a7309 */ /* 0x000e280000000000 */
[----:B------:R-:W-:Y:S01]  /*0230*/  LOP3.LUT R13, R11, UR5, RZ, 0xc0, !PT ;  /* 0x000000050b0d7c12 */ /* 0x000fe2000f8ec0ff */
[----:B------:R-:W-:-:S03]  /*0240*/  VIADD R11, R8, 0x6000 ;  /* 0x00006000080b7836 */ /* 0x000fc60000000000 */
[----:B------:R-:W1:Y:S02]  /*0250*/  POPC R12, R12 ;  /* 0x0000000c000c7309 */ /* 0x000e640000000000 */
[----:B------:R-:W-:Y:S02]  /*0260*/  LOP3.LUT R14, R11, UR5, RZ, 0xc0, !PT ;  /* 0x000000050b0e7c12 */ /* 0x000fe4000f8ec0ff */
[----:B0-----:R-:W-:-:S04]  /*0270*/  LOP3.LUT R11, R25, 0x1, R10, 0x48, !PT ;  /* 0x00000001190b7812 */ /* 0x001fc800078e480a */
[----:B------:R-:W0:Y:S01]  /*0280*/  POPC R8, R13 ;  /* 0x0000000d00087309 */ /* 0x000e220000000000 */
[----:B------:R-:W-:Y:S02]  /*0290*/  LEA R28, P1, R11, R36, 0xc ;  /* 0x000000240b1c7211 */ /* 0x000fe400078260ff */
[----:B-1----:R-:W-:-:S05]  /*02a0*/  LOP3.LUT R9, R25, 0x1, R12, 0x48, !PT ;  /* 0x0000000119097812 */ /* 0x002fca00078e480c */
[----:B------:R-:W1:Y:S01]  /*02b0*/  POPC R14, R14 ;  /* 0x0000000e000e7309 */ /* 0x000e620000000000 */
[----:B------:R-:W-:Y:S01]  /*02c0*/  IMAD.X R29, RZ, RZ, R37, P1 ;  /* 0x000000ffff1d7224 */ /* 0x000fe200008e0625 */
[----:B------:R-:W-:Y:S02]  /*02d0*/  LEA R30, P4, R9, R36, 0xc ;  /* 0x00000024091e7211 */ /* 0x000fe400078860ff */
[----:B0-----:R-:W-:-:S03]  /*02e0*/  LOP3.LUT R31, R25, 0x1, R8, 0x48, !PT ;  /* 0x00000001191f7812 */ /* 0x001fc600078e4808 */
[--C-:B------:R-:W-:Y:S01]  /*02f0*/  IMAD.X R33, RZ, RZ, R37.reuse, P4 ;  /* 0x000000ffff217224 */ /* 0x100fe200020e0625 */
[----:B------:R-:W-:Y:S02]  /*0300*/  IADD3 R8, P3, PT, R28, UR10, RZ ;  /* 0x0000000a1c087c10 */ /* 0x000fe4000ff7e0ff */
[-C--:B------:R-:W-:Y:S02]  /*0310*/  LEA R31, P1, R31, R36.reuse, 0xc ;  /* 0x000000241f1f7211 */ /* 0x080fe400078260ff */
[----:B------:R-:W-:Y:S02]  /*0320*/  IADD3.X R9, PT, PT, R29, UR11, RZ, P3, !PT ;  /* 0x0000000b1d097c10 */ /* 0x000fe40009ffe4ff */
[----:B-1----:R-:W-:Y:S01]  /*0330*/  LOP3.LUT R11, R25, 0x1, R14, 0x48, !PT ;  /* 0x00000001190b7812 */ /* 0x002fe200078e480e */
[----:B------:R-:W-:Y:S01]  /*0340*/  IMAD.X R34, RZ, RZ, R37, P1 ;  /* 0x000000ffff227224 */ /* 0x000fe200008e0625 */
[----:B------:R-:W-:Y:S02]  /*0350*/  IADD3 R12, P3, PT, R30, UR10, RZ ;  /* 0x0000000a1e0c7c10 */ /* 0x000fe4000ff7e0ff */
[----:B------:R-:W-:-:S02]  /*0360*/  LEA R32, P2, R11, R36, 0xc ;  /* 0x000000240b207211 */ /* 0x000fc400078460ff */
[----:B------:R-:W-:Y:S01]  /*0370*/  IADD3 R16, P1, PT, R31, UR10, RZ ;  /* 0x0000000a1f107c10 */ /* 0x000fe2000ff3e0ff */
[----:B------:R-:W2:Y:S01]  /*0380*/  LDG.E.128 R8, desc[UR6][R8.64] ;  /* 0x0000000608087981 */ /* 0x000ea2000c1e1d00 */
[----:B------:R-:W-:Y:S01]  /*0390*/  IADD3.X R13, PT, PT, R33, UR11, RZ, P3, !PT ;  /* 0x0000000b210d7c10 */ /* 0x000fe20009ffe4ff */
[----:B------:R-:W-:Y:S01]  /*03a0*/  IMAD.X R35, RZ, RZ, R37, P2 ;  /* 0x000000ffff237224 */ /* 0x000fe200010e0625 */
[----:B------:R-:W-:Y:S02]  /*03b0*/  IADD3 R20, P2, PT, R32, UR10, RZ ;  /* 0x0000000a20147c10 */ /* 0x000fe4000ff5e0ff */
[----:B------:R-:W-:Y:S02]  /*03c0*/  IADD3.X R17, PT, PT, R34, UR11, RZ, P1, !PT ;  /* 0x0000000b22117c10 */ /* 0x000fe40008ffe4ff */
[----:B------:R-:W-:Y:S01]  /*03d0*/  IADD3.X R21, PT, PT, R35, UR11, RZ, P2, !PT ;  /* 0x0000000b23157c10 */ /* 0x000fe200097fe4ff */
[----:B------:R-:W3:Y:S04]  /*03e0*/  LDG.E.128 R12, desc[UR6][R12.64+0x2000] ;  /* 0x002000060c0c7981 */ /* 0x000ee8000c1e1d00 */
[----:B------:R-:W4:Y:S04]  /*03f0*/  LDG.E.128 R16, desc[UR6][R16.64+0x4000] ;  /* 0x0040000610107981 */ /* 0x000f28000c1e1d00 */
[----:B------:R-:W5:Y:S01]  /*0400*/  LDG.E.128 R20, desc[UR6][R20.64+0x6000] ;  /* 0x0060000614147981 */ /* 0x000f62000c1e1d00 */
[----:B------:R-:W-:-:S02]  /*0410*/  IADD3 R28, P1, PT, R28, UR8, RZ ;  /* 0x000000081c1c7c10 */ /* 0x000fc4000ff3e0ff */
[----:B------:R-:W-:Y:S02]  /*0420*/  IADD3 R38, P2, PT, R31, UR8, RZ ;  /* 0x000000081f267c10 */ /* 0x000fe4000ff5e0ff */
[----:B------:R-:W-:Y:S02]  /*0430*/  IADD3.X R29, PT, PT, R29, UR9, RZ, P1, !PT ;  /* 0x000000091d1d7c10 */ /* 0x000fe40008ffe4ff */
[----:B------:R-:W-:Y:S02]  /*0440*/  IADD3 R30, P1, PT, R30, UR8, RZ ;  /* 0x000000081e1e7c10 */ /* 0x000fe4000ff3e0ff */
[----:B------:R-:W-:Y:S02]  /*0450*/  IADD3 R32, P3, PT, R32, UR8, RZ ;  /* 0x0000000820207c10 */ /* 0x000fe4000ff7e0ff */
[----:B------:R-:W-:Y:S02]  /*0460*/  IADD3.X R31, PT, PT, R33, UR9, RZ, P1, !PT ;  /* 0x00000009211f7c10 */ /* 0x000fe40008ffe4ff */
[----:B------:R-:W-:-:S02]  /*0470*/  IADD3.X R39, PT, PT, R34, UR9, RZ, P2, !PT ;  /* 0x0000000922277c10 */ /* 0x000fc400097fe4ff */
[----:B------:R-:W-:Y:S01]  /*0480*/  IADD3.X R33, PT, PT, R35, UR9, RZ, P3, !PT ;  /* 0x0000000923217c10 */ /* 0x000fe20009ffe4ff */
[----:B------:R-:W-:-:S05]  /*0490*/  IMAD.IADD R3, R0, 0x1, R3 ;  /* 0x0000000100037824 */ /* 0x000fca00078e0203 */
[----:B------:R-:W-:Y:S01]  /*04a0*/  ISETP.GE.U32.AND P1, PT, R3, R4, PT ;  /* 0x000000040300720c */ /* 0x000fe20003f26070 */
[----:B------:R-:W-:Y:S01]  /*04b0*/  IMAD.WIDE.U32 R36, R0, 0x8000, R36 ;  /* 0x0000800000247825 */ /* 0x000fe200078e0024 */
[----:B--2---:R0:W-:Y:S04]  /*04c0*/  STG.E.128 desc[UR6][R28.64], R8 ;  /* 0x000000081c007986 */ /* 0x0041e8000c101d06 */
[----:B---3--:R0:W-:Y:S04]  /*04d0*/  STG.E.128 desc[UR6][R30.64+0x2000], R12 ;  /* 0x0020000c1e007986 */ /* 0x0081e8000c101d06 */
[----:B----4-:R0:W-:Y:S04]  /*04e0*/  STG.E.128 desc[UR6][R38.64+0x4000], R16 ;  /* 0x0040001026007986 */ /* 0x0101e8000c101d06 */
[----:B-----5:R0:W-:Y:S01]  /*04f0*/  STG.E.128 desc[UR6][R32.64+0x6000], R20 ;  /* 0x0060001420007986 */ /* 0x0201e2000c101d06 */
[----:B------:R-:W-:Y:S05]  /*0500*/  @!P1 BRA `(.L_x_3) ;  /* 0xfffffffc00309947 */ /* 0x000fea000383ffff */
.L_x_2:
[----:B------:R-:W-:Y:S05]  /*0510*/  BSYNC.RECONVERGENT B0 ;  /* 0x0000000000007941 */ /* 0x000fea0003800200 */
.L_x_1:
[----:B------:R-:W-:Y:S05]  /*0520*/  @P0 EXIT ;  /* 0x000000000000094d */ /* 0x000fea0003800000 */
[----:B------:R-:W-:Y:S02]  /*0530*/  LOP3.LUT R0, R5, 0xfffffffc, RZ, 0xc0, !PT ;  /* 0xfffffffc05007812 */ /* 0x000fe400078ec0ff */
[----:B------:R-:W-:Y:S02]  /*0540*/  LOP3.LUT R25, R25, 0x1, RZ, 0xc0, !PT ;  /* 0x0000000119197812 */ /* 0x000fe400078ec0ff */
[----:B------:R-:W-:-:S04]  /*0550*/  IADD3 R5, PT, PT, R5, -R24, -R0 ;  /* 0x8000001805057210 */ /* 0x000fc80007ffe800 */
[----:B------:R-:W-:-:S04]  /*0560*/  IADD3 R5, PT, PT, R5, 0x1, R6 ;  /* 0x0000000105057810 */ /* 0x000fc80007ffe006 */
[----:B------:R-:W-:-:S13]  /*0570*/  ISETP.GE.AND P0, PT, R5, RZ, PT ;  /* 0x000000ff0500720c */ /* 0x000fda0003f06270 */
[----:B------:R-:W-:Y:S05]  /*0580*/  @!P0 BRA `(.L_x_4) ;  /* 0x0000000000648947 */ /* 0x000fea0003800000 */
[----:B------:R-:W1:Y:S01]  /*0590*/  LDCU UR4, c[0x0][0x388] ;  /* 0x00007100ff0477ac */ /* 0x000e620008000800 */
[----:B------:R-:W-:Y:S01]  /*05a0*/  IMAD.IADD R5, R0, 0x1, R5 ;  /* 0x0000000100057824 */ /* 0x000fe200078e0205 */
[----:B------:R-:W2:Y:S03]  /*05b0*/  LDCU UR5, c[0x0][0x398] ;  /* 0x00007300ff0577ac */ /* 0x000ea60008000800 */
[----:B------:R-:W-:-:S03]  /*05c0*/  IMAD.WIDE.U32 R4, R5, 0x2000, RZ ;  /* 0x0000200005047825 */ /* 0x000fc600078e00ff */
[----:B------:R-:W-:-:S05]  /*05d0*/  LOP3.LUT R6, R4, R2, RZ, 0xfc, !PT ;  /* 0x0000000204067212 */ /* 0x000fca00078efcff */
[----:B-1----:R-:W-:-:S05]  /*05e0*/  VIADD R0, R6, UR4 ;  /* 0x0000000406007c36 */ /* 0x002fca0008000000 */
[----:B--2---:R-:W-:-:S06]  /*05f0*/  LOP3.LUT R0, R0, UR5, RZ, 0xc0, !PT ;  /* 0x0000000500007c12 */ /* 0x004fcc000f8ec0ff */
[----:B------:R-:W1:Y:S02]  /*0600*/  POPC R0, R0 ;  /* 0x0000000000007309 */ /* 0x000e640000000000 */
[----:B-1----:R-:W-:-:S04]  /*0610*/  LOP3.LUT R2, R0, 0x1, RZ, 0xc0, !PT ;  /* 0x0000000100027812 */ /* 0x002fc800078ec0ff */
[----:B------:R-:W-:-:S13]  /*0620*/  ISETP.NE.AND P0, PT, R2, R25, PT ;  /* 0x000000190200720c */ /* 0x000fda0003f05270 */
[----:B------:R-:W-:-:S04]  /*0630*/  @P0 LOP3.LUT R6, R6, 0x1000, RZ, 0xfc, !PT ;  /* 0x0000100006060812 */ /* 0x000fc800078efcff */
[----:B------:R-:W-:-:S04]  /*0640*/  IADD3 R3, P1, PT, R6, 0x10, RZ ;  /* 0x0000001006037810 */ /* 0x000fc80007f3e0ff */
[----:B------:R-:W-:Y:S01]  /*0650*/  ISETP.GT.U32.AND P0, PT, R3, R26, PT ;  /* 0x0000001a0300720c */ /* 0x000fe20003f04070 */
[----:B------:R-:W-:-:S05]  /*0660*/  IMAD.X R2, RZ, RZ, R5, P1 ;  /* 0x000000ffff027224 */ /* 0x000fca00008e0605 */
[----:B------:R-:W-:-:S13]  /*0670*/  ISETP.GT.U32.AND.EX P0, PT, R2, R27, PT, P0 ;  /* 0x0000001b0200720c */ /* 0x000fda0003f04100 */
[----:B------:R-:W-:Y:S05]  /*0680*/  @P0 EXIT ;  /* 0x000000000000094d */ /* 0x000fea0003800000 */
[----:B------:R-:W1:Y:S01]  /*0690*/  LDCU UR5, c[0x0][0x38c] ;  /* 0x00007180ff0577ac */ /* 0x000e620008000800 */
[----:B------:R-:W-:Y:S01]  /*06a0*/  IADD3 R2, P0, PT, R6, UR4, RZ ;  /* 0x0000000406027c10 */ /* 0x000fe2000ff1e0ff */
[----:B------:R-:W2:Y:S03]  /*06b0*/  LDCU.64 UR8, c[0x0][0x380] ;  /* 0x00007000ff0877ac */ /* 0x000ea60008000a00 */
[----:B-1----:R-:W-:-:S05]  /*06c0*/  IADD3.X R3, PT, PT, R5, UR5, RZ, P0, !PT ;  /* 0x0000000505037c10 */ /* 0x002fca00087fe4ff */
[----:B0-----:R-:W3:Y:S01]  /*06d0*/  LDG.E.128 R8, desc[UR6][R2.64] ;  /* 0x0000000602087981 */ /* 0x001ee2000c1e1d00 */
[----:B--2---:R-:W-:-:S04]  /*06e0*/  IADD3 R4, P0, PT, R6, UR8, RZ ;  /* 0x0000000806047c10 */ /* 0x004fc8000ff1e0ff */
[----:B------:R-:W-:-:S05]  /*06f0*/  IADD3.X R5, PT, PT, R5, UR9, RZ, P0, !PT ;  /* 0x0000000905057c10 */ /* 0x000fca00087fe4ff */
[----:B---3--:R-:W-:Y:S01]  /*0700*/  STG.E.128 desc[UR6][R4.64], R8 ;  /* 0x0000000804007986 */ /* 0x008fe2000c101d06 */
[----:B------:R-:W-:Y:S05]  /*0710*/  EXIT ;  /* 0x000000000000794d */ /* 0x000fea0003800000 */
.L_x_4:
[----:B------:R-:W-:Y:S01]  /*0720*/  VIADD R3, R24, 0xffffffff ;  /* 0xffffffff18037836 */ /* 0x000fe20000000000 */
[----:B------:R-:W-:-:S04]  /*0730*/  LOP3.LUT R5, R26, 0xf, RZ, 0xc0, !PT ;  /* 0x0000000f1a057812 */ /* 0x000fc800078ec0ff */
[----:B------:R-:W-:Y:S02]  /*0740*/  ISETP.NE.AND P0, PT, R3, R6, PT ;  /* 0x000000060300720c */ /* 0x000fe40003f05270 */
[----:B------:R-:W-:Y:S02]  /*0750*/  ISETP.EQ.U32.AND P1, PT, R5, RZ, PT ;  /* 0x000000ff0500720c */ /* 0x000fe40003f22070 */
[----:B------:R-:W-:-:S04]  /*0760*/  ISETP.NE.OR P0, PT, R25, RZ, P0 ;  /* 0x000000ff1900720c */ /* 0x000fc80000705670 */
[----:B------:R-:W-:-:S13]  /*0770*/  ISETP.EQ.OR.EX P0, PT, RZ, RZ, P0, P1 ;  /* 0x000000ffff00720c */ /* 0x000fda0000702710 */
[----:B------:R-:W-:Y:S05]  /*0780*/  @P0 EXIT ;  /* 0x000000000000094d */ /* 0x000fea0003800000 */
[----:B------:R-:W-:-:S04]  /*0790*/  IADD3 R5, P1, P2, -R5, R26, R7 ;  /* 0x0000001a05057210 */ /* 0x000fc80007a3e107 */
[----:B------:R-:W-:Y:S02]  /*07a0*/  ISETP.GE.U32.AND P0, PT, R5, R26, PT ;  /* 0x0000001a0500720c */ /* 0x000fe40003f06070 */
[----:B------:R-:W-:-:S04]  /*07b0*/  IADD3.X R0, PT, PT, R27, -0x1, RZ, P1, P2 ;  /* 0xffffffff1b007810 */ /* 0x000fc80000fe44ff */
[----:B------:R-:W-:-:S13]  /*07c0*/  ISETP.GE.U32.AND.EX P0, PT, R0, R27, PT, P0 ;  /* 0x0000001b0000720c */ /* 0x000fda0003f06100 */
[----:B------:R-:W-:Y:S05]  /*07d0*/  @P0 EXIT ;  /* 0x000000000000094d */ /* 0x000fea0003800000 */
[----:B------:R-:W1:Y:S02]  /*07e0*/  LDCU.128 UR8, c[0x0][0x380] ;  /* 0x00007000ff0877ac */ /* 0x000e640008000c00 */
[----:B-1----:R-:W-:-:S04]  /*07f0*/  IADD3 R2, P0, PT, R5, UR10, RZ ;  /* 0x0000000a05027c10 */ /* 0x002fc8000ff1e0ff */
[----:B------:R-:W-:-:S06]  /*0800*/  IADD3.X R3, PT, PT, R0, UR11, RZ, P0, !PT ;  /* 0x0000000b00037c10 */ /* 0x000fcc00087fe4ff */
[----:B------:R-:W2:Y:S01]  /*0810*/  LDG.E.U8 R3, desc[UR6][R2.64] ;  /* 0x0000000602037981 */ /* 0x000ea2000c1e1100 */
[----:B------:R-:W-:-:S04]  /*0820*/  IADD3 R4, P0, PT, R5, UR8, RZ ;  /* 0x0000000805047c10 */ /* 0x000fc8000ff1e0ff */
[----:B------:R-:W-:-:S05]  /*0830*/  IADD3.X R5, PT, PT, R0, UR9, RZ, P0, !PT ;  /* 0x0000000900057c10 */ /* 0x000fca00087fe4ff */
[----:B--2---:R-:W-:Y:S01]  /*0840*/  STG.E.U8 desc[UR6][R4.64], R3 ;  /* 0x0000000304007986 */ /* 0x004fe2000c101106 */
[----:B------:R-:W-:Y:S05]  /*0850*/  EXIT ;  /* 0x000000000000794d */ /* 0x000fea0003800000 */
.L_x_5:
[----:B------:R-:W-:-:S00]  /*0860*/  BRA `(.L_x_5) ;  /* 0xfffffffc00fc7947 */ /* 0x000fc0000383ffff */
[----:B------:R-:W-:-:S00]  /*0870*/  NOP ;  /* 0x0000000000007918 */ /* 0x000fc00000000000 */
        /* <DEDUP_REMOVED lines=8> */
.L_x_56:


//--------------------- .text.test_single_address_latency --------------------------
	.section	.text.test_single_address_latency,"ax",@progbits
	.align	128
        .global         test_single_address_latency
        .type           test_single_address_latency,@function
        .size           test_single_address_latency,(.L_x_57 - test_single_address_latency)
        .other          test_single_address_latency,@"STO_CUDA_ENTRY STV_DEFAULT"
test_single_address_latency:
.text.test_single_address_latency:
[----:B------:R-:W0:Y:S01]  /*0000*/  LDC R1, c[0x0][0x37c] ;  /* 0x0000df00ff017b82 */ /* 0x000e220000000800 */
[----:B------:R-:W1:Y:S01]  /*0010*/  S2R R0, SR_TID.X ;  /* 0x0000000000007919 */ /* 0x000e620000002100 */
[----:B------:R-:W2:Y:S01]  /*0020*/  LDCU UR4, c[0x0][0x2f8] ;  /* 0x00005f00ff0477ac */ /* 0x000ea20008000800 */
[----:B0-----:R-:W-:Y:S01]  /*0030*/  VIADD R1, R1, 0xffffffe8 ;  /* 0xffffffe801017836 */ /* 0x001fe20000000000 */
[----:B------:R-:W0:Y:S04]  /*0040*/  LDCU UR5, c[0x0][0x2fc] ;  /* 0x00005f80ff0577ac */ /* 0x000e280008000800 */
[----:B--2---:R-:W-:-:S05]  /*0050*/  IADD3 R6, P1, PT, R1, UR4, RZ ;  /* 0x0000000401067c10 */ /* 0x004fca000ff3e0ff */
[----:B0-----:R-:W-:Y:S01]  /*0060*/  IMAD.X R7, RZ, RZ, UR5, P1 ;  /* 0x00000005ff077e24 */ /* 0x001fe200088e06ff */
[----:B-1----:R-:W-:-:S13]  /*0070*/  ISETP.NE.AND P0, PT, R0, RZ, PT ;  /* 0x000000ff0000720c */ /* 0x002fda0003f05270 */
[----:B------:R-:W-:Y:S05]  /*0080*/  @P0 BRA `(.L_x_6) ;  /* 0x0000000800900947 */ /* 0x000fea0003800000 */
[----:B------:R-:W0:Y:S02]  /*0090*/  S2UR UR4, SR_VIRTUALSMID ;  /* 0x00000000000479c3 */ /* 0x000e240000004300 */
[----:B0-----:R-:W-:-:S13]  /*00a0*/  ISETP.NE.AND P0, PT, RZ, UR4, PT ;  /* 0x00000004ff007c0c */ /* 0x001fda000bf05270 */
[----:B------:R-:W-:Y:S05]  /*00b0*/  @P0 EXIT ;  /* 0x000000000000094d */ /* 0x000fea0003800000 */
[----:B------:R-:W0:Y:S01]  /*00c0*/  LDC.64 R4, c[0x0][0x380] ;  /* 0x0000e000ff047b82 */ /* 0x000e220000000a00 */
[----:B------:R-:W0:Y:S02]  /*00d0*/  LDCU.64 UR6, c[0x0][0x358] ;  /* 0x00006b00ff0677ac */ /* 0x000e240008000a00 */
[----:B0-----:R0:W2:Y:S05]  /*00e0*/  ATOMG.E.EXCH.STRONG.GPU PT, R0, desc[UR6][R4.64], RZ ;  /* 0x800000ff040079a8 */ /* 0x0010aa000c1ef106 */
[----:B------:R-:W1:Y:S01]  /*00f0*/  S2UR UR4, SR_CLOCKLO ;  /* 0x00000000000479c3 */ /* 0x000e620000005000 */
[----:B------:R-:W-:Y:S01]  /*0100*/  NOP ;  /* 0x0000000000007918 */ /* 0x000fe20000000000 */
[----:B------:R-:W-:-:S06]  /*0110*/  IMAD.MOV.U32 R2, RZ, RZ, 0x5f5e0ff ;  /* 0x05f5e0ffff027424 */ /* 0x000fcc00078e00ff */
[----:B------:R-:W3:Y:S01]  /*0120*/  LDC.64 R8, c[0x0][0x380] ;  /* 0x0000e000ff087b82 */ /* 0x000ee20000000a00 */
[----:B------:R-:W4:Y:S02]  /*0130*/  ATOMG.E.INC.STRONG.GPU PT, R4, desc[UR6][R4.64], R2 ;  /* 0x80000002040479a8 */ /* 0x000f2400099ef106 */
[----:B----4-:R-:W-:-:S04]  /*0140*/  ISETP.GT.AND P0, PT, R4, 0xfa, PT ;  /* 0x000000fa0400780c */ /* 0x010fc80003f04270 */
[----:B------:R-:W-:-:S05]  /*0150*/  SEL R3, RZ, 0x1, !P0 ;  /* 0x00000001ff037807 */ /* 0x000fca0004000000 */
[----:B---3--:R-:W-:-:S05]  /*0160*/  IMAD.WIDE.U32 R8, R3, 0x4, R8 ;  /* 0x0000000403087825 */ /* 0x008fca00078e0008 */
[----:B------:R-:W3:Y:S02]  /*0170*/  ATOMG.E.INC.STRONG.GPU PT, R3, desc[UR6][R8.64], R2 ;  /* 0x80000002080379a8 */ /* 0x000ee400099ef106 */
[----:B---3--:R-:W-:-:S04]  /*0180*/  ISETP.GT.AND P0, PT, R3, 0xfa, PT ;  /* 0x000000fa0300780c */ /* 0x008fc80003f04270 */
[----:B------:R-:W-:-:S04]  /*0190*/  SEL R11, RZ, 0x4, !P0 ;  /* 0x00000004ff0b7807 */ /* 0x000fc80004000000 */
[----:B------:R-:W-:-:S05]  /*01a0*/  IADD3 R10, P0, PT, R8, R11, RZ ;  /* 0x0000000b080a7210 */ /* 0x000fca0007f1e0ff */
[----:B------:R-:W-:-:S05]  /*01b0*/  IMAD.X R11, RZ, RZ, R9, P0 ;  /* 0x000000ffff0b7224 */ /* 0x000fca00000e0609 */
[----:B------:R-:W3:Y:S02]  /*01c0*/  ATOMG.E.INC.STRONG.GPU PT, R3, desc[UR6][R10.64], R2 ;  /* 0x800000020a0379a8 */ /* 0x000ee400099ef106 */
[----:B---3--:R-:W-:-:S04]  /*01d0*/  ISETP.GT.AND P0, PT, R3, 0xfa, PT ;  /* 0x000000fa0300780c */ /* 0x008fc80003f04270 */
[----:B0-----:R-:W-:-:S04]  /*01e0*/  SEL R5, RZ, 0x4, !P0 ;  /* 0x00000004ff057807 */ /* 0x001fc80004000000 */
[----:B------:R-:W-:-:S05]  /*01f0*/  IADD3 R4, P0, PT, R5, R10, RZ ;  /* 0x0000000a05047210 */ /* 0x000fca0007f1e0ff */
[----:B------:R-:W-:-:S05]  /*0200*/  IMAD.X R5, RZ, RZ, R11, P0 ;  /* 0x000000ffff057224 */ /* 0x000fca00000e060b */
[----:B------:R-:W3:Y:S02]  /*0210*/  ATOMG.E.INC.STRONG.GPU PT, R3, desc[UR6][R4.64], R2 ;  /* 0x80000002040379a8 */ /* 0x000ee400099ef106 */
[----:B---3--:R-:W-:-:S04]  /*0220*/  ISETP.GT.AND P0, PT, R3, 0xfa, PT ;  /* 0x000000fa0300780c */ /* 0x008fc80003f04270 */
[----:B------:R-:W-:-:S04]  /*0230*/  SEL R9, RZ, 0x4, !P0 ;  /* 0x00000004ff097807 */ /* 0x000fc80004000000 */
        /* <DEDUP_REMOVED lines=103> */
[----:B---3--:R-:W-:Y:S02]  /*08b0*/  ISETP.GT.AND P0, PT, R3, 0xfa, PT ;  /* 0x000000fa0300780c */ /* 0x008fe40003f04270 */
[----:B------:R-:W-:Y:S01]  /*08c0*/  CS2R.32 R2, SR_CLOCKLO ;  /* 0x0000000000027805 */ /* 0x000fe20000005000 */
[----:B------:R-:W0:Y:S01]  /*08d0*/  LDC.64 R4, c[0x0][0x388] ;  /* 0x0000e200ff047b82 */ /* 0x000e220000000a00 */
[----:B------:R-:W-:-:S04]  /*08e0*/  SEL R11, RZ, 0x4, !P0 ;  /* 0x00000004ff0b7807 */ /* 0x000fc80004000000 */
[----:B------:R-:W-:-:S05]  /*08f0*/  IADD3 R10, P0, PT, R11, R12, RZ ;  /* 0x0000000c0b0a7210 */ /* 0x000fca0007f1e0ff */
[----:B------:R-:W-:Y:S02]  /*0900*/  IMAD.X R11, RZ, RZ, R13, P0 ;  /* 0x000000ffff0b7224 */ /* 0x000fe400000e060d */
[----:B------:R-:W3:Y:S03]  /*0910*/  LDC.64 R12, c[0x0][0x380] ;  /* 0x0000e000ff0c7b82 */ /* 0x000ee60000000a00 */
[----:B--2---:R2:W-:Y:S04]  /*0920*/  STG.E desc[UR6][R10.64], R0 ;  /* 0x000000000a007986 */ /* 0x0045e8000c101906 */
[----:B0-----:R0:W4:Y:S01]  /*0930*/  LDG.E R3, desc[UR6][R4.64+0x324] ;  /* 0x0003240604037981 */ /* 0x001122000c1e1900 */
[----:B-1----:R-:W-:Y:S01]  /*0940*/  VIADD R2, R2, -UR4 ;  /* 0x8000000402027c36 */ /* 0x002fe20008000000 */
[----:B------:R-:W0:Y:S01]  /*0950*/  LDCU.64 UR4, c[0x4][0x58] ;  /* 0x01000b00ff0477ac */ /* 0x000e220008000a00 */
[----:B--2---:R-:W-:-:S04]  /*0960*/  MOV R0, 0x60 ;  /* 0x0000006000007802 */ /* 0x004fc80000000f00 */
[----:B------:R1:W2:Y:S01]  /*0970*/  LDC.64 R10, c[0x4][R0] ;  /* 0x01000000000a7b82 */ /* 0x0002a20000000a00 */
[C-C-:B---3--:R-:W-:Y:S02]  /*0980*/  SHF.R.U64 R8, R12.reuse, 0x15, R13.reuse ;  /* 0x000000150c087819 */ /* 0x148fe4000000120d */
[----:B------:R-:W-:-:S05]  /*0990*/  SHF.R.U64 R9, R12, 0x18, R13 ;  /* 0x000000180c097819 */ /* 0x000fca000000120d */
[----:B------:R-:W3:Y:S01]  /*09a0*/  LDC.64 R12, c[0x4][0x48] ;  /* 0x01001200ff0c7b82 */ /* 0x000ee20000000a00 */
[----:B------:R-:W-:Y:S01]  /*09b0*/  LOP3.LUT R9, R8, 0x1, R9, 0x48, !PT ;  /* 0x0000000108097812 */ /* 0x000fe200078e4809 */
[----:B0-----:R-:W-:-:S03]  /*09c0*/  IMAD.U32 R4, RZ, RZ, UR4 ;  /* 0x00000004ff047e24 */ /* 0x001fc6000f8e00ff */
[----:B------:R-:W-:Y:S01]  /*09d0*/  ISETP.NE.U32.AND P0, PT, R9, 0x1, PT ;  /* 0x000000010900780c */ /* 0x000fe20003f05070 */
[----:B------:R-:W-:-:S03]  /*09e0*/  IMAD.U32 R5, RZ, RZ, UR5 ;  /* 0x00000005ff057e24 */ /* 0x000fc6000f8e00ff */
[----:B------:R-:W-:-:S04]  /*09f0*/  ISETP.NE.U32.AND.EX P0, PT, RZ, RZ, PT, P0 ;  /* 0x000000ffff00720c */ /* 0x000fc80003f05100 */
[----:B----4-:R-:W-:Y:S01]  /*0a00*/  ISETP.GE.XOR P0, PT, R3, R2, !P0 ;  /* 0x000000020300720c */ /* 0x010fe20004706a70 */
[----:B------:R0:W-:-:S12]  /*0a10*/  STL.64 [R1], R2 ;  /* 0x0000000201007387 */ /* 0x0001d80000100a00 */
[----:B---3--:R-:W0:Y:S08]  /*0a20*/  @!P0 LDC R12, c[0x4][0x50] ;  /* 0x01001400ff0c8b82 */ /* 0x008e300000000800 */
[----:B------:R-:W3:Y:S01]  /*0a30*/  @!P0 LDC R13, c[0x4][0x54] ;  /* 0x01001500ff0d8b82 */ /* 0x000ee20000000800 */
[----:B------:R-:W-:-:S04]  /*0a40*/  ISETP.GE.AND P0, PT, R3, R2, PT ;  /* 0x000000020300720c */ /* 0x000fc80003f06270 */
[----:B------:R-:W-:-:S05]  /*0a50*/  SEL R8, RZ, 0x1, P0 ;  /* 0x00000001ff087807 */ /* 0x000fca0000000000 */
[----:B------:R1:W-:Y:S01]  /*0a60*/  STL.64 [R1+0x8], R8 ;  /* 0x0000080801007387 */ /* 0x0003e20000100a00 */
[----:B0-----:R-:W-:Y:S02]  /*0a70*/  IMAD.MOV.U32 R2, RZ, RZ, R12 ;  /* 0x000000ffff027224 */ /* 0x001fe400078e000c */
[----:B---3--:R-:W-:-:S05]  /*0a80*/  IMAD.MOV.U32 R3, RZ, RZ, R13 ;  /* 0x000000ffff037224 */ /* 0x008fca00078e000d */
[----:B--2---:R1:W-:Y:S02]  /*0a90*/  STL.64 [R1+0x10], R2 ;  /* 0x0000100201007387 */ /* 0x0043e40000100a00 */
[----:B------:R-:W-:-:S07]  /*0aa0*/  LEPC R20, `(.L_x_7) ;  /* 0x000000001014794e */ /* 0x000fce0000000000 */
[----:B-1----:R-:W-:Y:S05]  /*0ab0*/  CALL.ABS.NOINC R10 ;  /* 0x000000000a007343 */ /* 0x002fea0003c00000 */
.L_x_7:
[----:B------:R-:W-:Y:S05]  /*0ac0*/  EXIT ;  /* 0x000000000000794d */ /* 0x000fea0003800000 */
.L_x_6:
[----:B------:R-:W-:-:S13]  /*0ad0*/  ISETP.GE.U32.AND P0, PT, R0, 0x20, PT ;  /* 0x000000200000780c */ /* 0x000fda0003f06070 */
[----:B------:R-:W-:Y:S05]  /*0ae0*/  @!P0 EXIT ;  /* 0x000000000000894d */ /* 0x000fea0003800000 */
[----:B------:R-:W-:Y:S05]  /*0af0*/  NANOSLEEP 0x2710 ;  /* 0x000027100000795d */ /* 0x000fea0003800000 */
[----:B------:R-:W-:Y:S05]  /*0b00*/  EXIT ;  /* 0x000000000000794d */ /* 0x000fea0003800000 */
.L_x_8:
        /* <DEDUP_REMOVED lines=15> */
.L_x_57:


//--------------------- .text.test_page_latency   --------------------------
	.section	.text.test_page_latency,"ax",@progbits
	.align	128
        .global         test_page_latency
        .type           test_page_latency,@function
        .size           test_page_latency,(.L_x_58 - test_page_latency)
        .other          test_page_latency,@"STO_CUDA_ENTRY STV_DEFAULT"
test_page_latency:
.text.test_page_latency:
[----:B------:R-:W-:Y:S01]  /*0000*/  LDC R1, c[0x0][0x37c] ;  /* 0x0000df00ff017b82 */ /* 0x000fe20000000800 */
[----:B------:R-:W0:Y:S02]  /*0010*/  S2R R0, SR_TID.X ;  /* 0x0000000000007919 */ /* 0x000e240000002100 */
[----:B0-----:R-:W-:-:S13]  /*0020*/  ISETP.NE.AND P0, PT, R0, RZ, PT ;  /* 0x000000ff0000720c */ /* 0x001fda0003f05270 */
[----:B------:R-:W-:Y:S05]  /*0030*/  @P0 EXIT ;  /* 0x000000000000094d */ /* 0x000fea0003800000 */
[----:B------:R-:W0:Y:S01]  /*0040*/  LDCU UR4, c[0x0][0x398] ;  /* 0x00007300ff0477ac */ /* 0x000e220008000800 */
[----:B------:R-:W1:Y:S01]  /*0050*/  S2R R7, SR_VIRTUALSMID ;  /* 0x0000000000077919 */ /* 0x000e620000004300 */
[----:B------:R-:W2:Y:S01]  /*0060*/  LDC.64 R4, c[0x0][0x388] ;  /* 0x0000e200ff047b82 */ /* 0x000ea20000000a00 */
[----:B0-----:R-:W-:-:S13]  /*0070*/  ISETP.NE.AND P0, PT, RZ, UR4, PT ;  /* 0x00000004ff007c0c */ /* 0x001fda000bf05270 */
[----:B------:R-:W-:Y:S05]  /*0080*/  @!P0 EXIT ;  /* 0x000000000000894d */ /* 0x000fea0003800000 */
[----:B------:R-:W0:Y:S01]  /*0090*/  LDC.64 R2, c[0x0][0x388] ;  /* 0x0000e200ff027b82 */ /* 0x000e220000000a00 */
[----:B------:R-:W3:Y:S01]  /*00a0*/  LDCU.64 UR6, c[0x0][0x358] ;  /* 0x00006b00ff0677ac */ /* 0x000ee20008000a00 */
[----:B-12---:R-:W-:Y:S01]  /*00b0*/  IMAD.WIDE R4, R7, 0x4, R4 ;  /* 0x0000000407047825 */ /* 0x006fe200078e0204 */
[----:B------:R-:W1:Y:S01]  /*00c0*/  LDCU.64 UR10, c[0x0][0x380] ;  /* 0x00007000ff0a77ac */ /* 0x000e620008000a00 */
[----:B------:R-:W2:Y:S03]  /*00d0*/  LDCU.64 UR8, c[0x0][0x390] ;  /* 0x00007200ff0877ac */ /* 0x000ea60008000a00 */
[----:B---3--:R3:W5:Y:S04]  /*00e0*/  LDG.E R0, desc[UR6][R4.64] ;  /* 0x0000000604007981 */ /* 0x008768000c1e1900 */
[----:B0-----:R3:W5:Y:S01]  /*00f0*/  LDG.E R2, desc[UR6][R2.64+0x324] ;  /* 0x0003240602027981 */ /* 0x001762000c1e1900 */
[----:B-12---:R-:W-:-:S12]  /*0100*/  UIADD3 UR4, UPT, UPT, -UR4, URZ, URZ ;  /* 0x000000ff04047290 */ /* 0x006fd8000fffe1ff */
.L_x_9:
[----:B0-----:R-:W-:Y:S02]  /*0110*/  IMAD.U32 R6, RZ, RZ, UR10 ;  /* 0x0000000aff067e24 */ /* 0x001fe4000f8e00ff */
[----:B------:R-:W-:-:S05]  /*0120*/  IMAD.U32 R7, RZ, RZ, UR11 ;  /* 0x0000000bff077e24 */ /* 0x000fca000f8e00ff */
[----:B---3--:R0:W2:Y:S01]  /*0130*/  ATOMG.E.EXCH.STRONG.GPU PT, R3, desc[UR6][R6.64], RZ ;  /* 0x800000ff060379a8 */ /* 0x0080a2000c1ef106 */
[----:B------:R-:W-:Y:S01]  /*0140*/  CS2R.32 R4, SR_CLOCKLO ;  /* 0x0000000000047805 */ /* 0x000fe20000005000 */
[----:B------:R-:W-:-:S05]  /*0150*/  IMAD.MOV.U32 R5, RZ, RZ, 0x5f5e0ff ;  /* 0x05f5e0ffff057424 */ /* 0x000fca00078e00ff */
[----:B------:R-:W3:Y:S02]  /*0160*/  ATOMG.E.INC.STRONG.GPU PT, R6, desc[UR6][R6.64], R5 ;  /* 0x80000005060679a8 */ /* 0x000ee400099ef106 */
[----:B---3--:R-:W-:-:S04]  /*0170*/  ISETP.GT.AND P0, PT, R6, 0xfa, PT ;  /* 0x000000fa0600780c */ /* 0x008fc80003f04270 */
[----:B------:R-:W-:-:S04]  /*0180*/  SEL R10, RZ, 0x4, !P0 ;  /* 0x00000004ff0a7807 */ /* 0x000fc80004000000 */
[----:B------:R-:W-:-:S05]  /*0190*/  IADD3 R8, P0, PT, R10, UR10, RZ ;  /* 0x0000000a0a087c10 */ /* 0x000fca000ff1e0ff */
[----:B------:R-:W-:-:S05]  /*01a0*/  IMAD.X R9, RZ, RZ, UR11, P0 ;  /* 0x0000000bff097e24 */ /* 0x000fca00080e06ff */
[----:B------:R-:W3:Y:S02]  /*01b0*/  ATOMG.E.INC.STRONG.GPU PT, R8, desc[UR6][R8.64], R5 ;  /* 0x80000005080879a8 */ /* 0x000ee400099ef106 */
[----:B---3--:R-:W-:-:S04]  /*01c0*/  ISETP.GT.AND P0, PT, R8, 0xfa, PT ;  /* 0x000000fa0800780c */ /* 0x008fc80003f04270 */
[----:B------:R-:W-:-:S04]  /*01d0*/  SEL R13, RZ, 0x4, !P0 ;  /* 0x00000004ff0d7807 */ /* 0x000fc80004000000 */
[----:B------:R-:W-:-:S05]  /*01e0*/  IADD3 R13, P0, PT, R13, R10, RZ ;  /* 0x0000000a0d0d7210 */ /* 0x000fca0007f1e0ff */
[----:B------:R-:W-:Y:S01]  /*01f0*/  IMAD.X R14, RZ, RZ, RZ, P0 ;  /* 0x000000ffff0e7224 */ /* 0x000fe200000e06ff */
[----:B------:R-:W-:-:S04]  /*0200*/  IADD3 R10, P0, PT, R13, UR10, RZ ;  /* 0x0000000a0d0a7c10 */ /* 0x000fc8000ff1e0ff */
[----:B------:R-:W-:-:S05]  /*0210*/  IADD3.X R11, PT, PT, R14, UR11, RZ, P0, !PT ;  /* 0x0000000b0e0b7c10 */ /* 0x000fca00087fe4ff */
[----:B------:R-:W3:Y:S02]  /*0220*/  ATOMG.E.INC.STRONG.GPU PT, R10, desc[UR6][R10.64], R5 ;  /* 0x800000050a0a79a8 */ /* 0x000ee400099ef106 */
[----:B---3--:R-:W-:-:S04]  /*0230*/  ISETP.GT.AND P0, PT, R10, 0xfa, PT ;  /* 0x000000fa0a00780c */ /* 0x008fc80003f04270 */
[----:B------:R-:W-:-:S04]  /*0240*/  SEL R12, RZ, 0x4, !P0 ;  /* 0x00000004ff0c7807 */ /* 0x000fc80004000000 */
[----:B------:R-:W-:-:S05]  /*0250*/  IADD3 R12, P0, PT, R12, R13, RZ ;  /* 0x0000000d0c0c7210 */ /* 0x000fca0007f1e0ff */
[----:B------:R-:W-:Y:S01]  /*0260*/  IMAD.X R8, RZ, RZ, R14, P0 ;  /* 0x000000ffff087224 */ /* 0x000fe200000e060e */
[----:B0-----:R-:W-:-:S04]  /*0270*/  IADD3 R6, P0, PT, R12, UR10, RZ ;  /* 0x0000000a0c067c10 */ /* 0x001fc8000ff1e0ff */
[----:B------:R-:W-:-:S05]  /*0280*/  IADD3.X R7, PT, PT, R8, UR11, RZ, P0, !PT ;  /* 0x0000000b08077c10 */ /* 0x000fca00087fe4ff */
[----:B------:R-:W3:Y:S02]  /*0290*/  ATOMG.E.INC.STRONG.GPU PT, R6, desc[UR6][R6.64], R5 ;  /* 0x80000005060679a8 */ /* 0x000ee400099ef106 */
[----:B---3--:R-:W-:-:S04]  /*02a0*/  ISETP.GT.AND P0, PT, R6, 0xfa, PT ;  /* 0x000000fa0600780c */ /* 0x008fc80003f04270 */
[----:B------:R-:W-:-:S04]  /*02b0*/  SEL R13, RZ, 0x4, !P0 ;  /* 0x00000004ff0d7807 */ /* 0x000fc80004000000 */
[----:B------:R-:W-:-:S05]  /*02c0*/  IADD3 R13, P0, PT, R13, R12, RZ ;  /* 0x0000000c0d0d7210 */ /* 0x000fca0007f1e0ff */
[----:B------:R-:W-:Y:S01]  /*02d0*/  IMAD.X R12, RZ, RZ, R8, P0 ;  /* 0x000000ffff0c7224 */ /* 0x000fe200000e0608 */
[----:B------:R-:W-:-:S04]  /*02e0*/  IADD3 R8, P0, PT, R13, UR10, RZ ;  /* 0x0000000a0d087c10 */ /* 0x000fc8000ff1e0ff */
        /* <DEDUP_REMOVED lines=142> */
[----:B---3--:R-:W-:Y:S02]  /*0bd0*/  ISETP.GT.AND P0, PT, R8, 0xfa, PT ;  /* 0x000000fa0800780c */ /* 0x008fe40003f04270 */
[----:B------:R-:W-:-:S05]  /*0be0*/  CS2R.32 R5, SR_CLOCKLO ;  /* 0x0000000000057805 */ /* 0x000fca0000005000 */
[----:B------:R-:W-:Y:S01]  /*0bf0*/  IMAD.IADD R5, R5, 0x1, -R4 ;  /* 0x0000000105057824 */ /* 0x000fe200078e0a04 */
[----:B------:R-:W-:Y:S01]  /*0c00*/  SEL R4, RZ, 0x4, !P0 ;  /* 0x00000004ff047807 */ /* 0x000fe20004000000 */
[----:B------:R-:W-:Y:S01]  /*0c10*/  IMAD.U32 R6, RZ, RZ, UR8 ;  /* 0x00000008ff067e24 */ /* 0x000fe2000f8e00ff */
[----:B------:R-:W-:Y:S01]  /*0c20*/  UIADD3 UR4, UPT, UPT, UR4, 0x1, URZ ;  /* 0x0000000104047890 */ /* 0x000fe2000fffe0ff */
[----:B------:R-:W-:Y:S01]  /*0c30*/  IMAD.U32 R7, RZ, RZ, UR9 ;  /* 0x00000009ff077e24 */ /* 0x000fe2000f8e00ff */
[----:B-----5:R-:W-:Y:S01]  /*0c40*/  ISETP.GE.AND P0, PT, R2, R5, PT ;  /* 0x000000050200720c */ /* 0x020fe20003f06270 */
[----:B------:R-:W-:Y:S01]  /*0c50*/  UIADD3 UR8, UP1, UPT, UR8, 0x1, URZ ;  /* 0x0000000108087890 */ /* 0x000fe2000ff3e0ff */
[----:B------:R-:W-:Y:S01]  /*0c60*/  IADD3 R4, P1, P2, R11, UR10, R4 ;  /* 0x0000000a0b047c10 */ /* 0x000fe2000fa3e004 */
[----:B------:R-:W-:Y:S01]  /*0c70*/  UIADD3 UR10, UP0, UPT, UR10, 0x200000, URZ ;  /* 0x002000000a0a7890 */ /* 0x000fe2000ff1e0ff */
[----:B------:R-:W-:Y:S01]  /*0c80*/  SEL R9, RZ, 0x1, P0 ;  /* 0x00000001ff097807 */ /* 0x000fe20000000000 */
[----:B------:R-:W-:Y:S01]  /*0c90*/  UIADD3.X UR9, UPT, UPT, URZ, UR9, URZ, UP1, !UPT ;  /* 0x00000009ff097290 */ /* 0x000fe20008ffe4ff */
[----:B------:R-:W-:Y:S01]  /*0ca0*/  IADD3.X R5, PT, PT, R10, UR11, RZ, P1, P2 ;  /* 0x0000000b0a057c10 */ /* 0x000fe20008fe44ff */
[----:B------:R-:W-:Y:S01]  /*0cb0*/  UIADD3.X UR11, UPT, UPT, URZ, UR11, URZ, UP0, !UPT ;  /* 0x0000000bff0b7290 */ /* 0x000fe200087fe4ff */
[----:B------:R-:W-:Y:S01]  /*0cc0*/  LOP3.LUT R9, R9, 0x1, R0, 0x78, !PT ;  /* 0x0000000109097812 */ /* 0x000fe200078e7800 */
[----:B------:R-:W-:-:S02]  /*0cd0*/  UISETP.NE.AND UP0, UPT, UR4, URZ, UPT ;  /* 0x000000ff0400728c */ /* 0x000fc4000bf05270 */
[----:B--2---:R0:W-:Y:S04]  /*0ce0*/  STG.E desc[UR6][R4.64], R3 ;  /* 0x0000000304007986 */ /* 0x0041e8000c101906 */
[----:B------:R0:W-:Y:S03]  /*0cf0*/  STG.E.U8 desc[UR6][R6.64], R9 ;  /* 0x0000000906007986 */ /* 0x0001e6000c101106 */
[----:B------:R-:W-:Y:S05]  /*0d00*/  BRA.U UP0, `(.L_x_9) ;  /* 0xfffffff500007547 */ /* 0x000fea000b83ffff */
[----:B------:R-:W-:Y:S05]  /*0d10*/  EXIT ;  /* 0x000000000000794d */ /* 0x000fea0003800000 */
.L_x_10:
        /* <DEDUP_REMOVED lines=14> */
.L_x_58:


//--------------------- .text.init_side_info      --------------------------
	.section	.text.init_side_info,"ax",@progbits
	.align	128
        .global         init_side_info
        .type           init_side_info,@function
        .size           init_side_info,(.L_x_55 - init_side_info)
        .other          init_side_info,@"STO_CUDA_ENTRY STV_DEFAULT"
init_side_info:
.text.init_side_info:
        /* <DEDUP_REMOVED lines=9> */
[----:B------:R-:W0:Y:S01]  /*0090*/  S2R R36, SR_VIRTUALSMID ;  /* 0x0000000000247919 */ /* 0x000e220000004300 */
[----:B------:R-:W1:Y:S01]  /*00a0*/  LDC.64 R16, c[0x0][0x358] ;  /* 0x0000d600ff107b82 */ /* 0x000e620000000a00 */
[----:B0-----:R-:W-:-:S13]  /*00b0*/  LOP3.LUT P0, RZ, R36, 0x3fffff00, RZ, 0xc0, !PT ;  /* 0x3fffff0024ff7812 */ /* 0x001fda000780c0ff */
[----:B------:R-:W-:Y:S05]  /*00c0*/  @!P0 BRA `(.L_x_12) ;  /* 0x0000000000408947 */ /* 0x000fea0003800000 */
[----:B------:R-:W-:Y:S01]  /*00d0*/  MOV R0, 0x68 ;  /* 0x0000006800007802 */ /* 0x000fe20000000f00 */
[----:B------:R-:W0:Y:S01]  /*00e0*/  LDCU.64 UR4, c[0x4][0x8] ;  /* 0x01000100ff0477ac */ /* 0x000e220008000a00 */
[----:B------:R-:W-:Y:S02]  /*00f0*/  IMAD.MOV.U32 R8, RZ, RZ, 0xdd ;  /* 0x000000ddff087424 */ /* 0x000fe400078e00ff */
[----:B------:R2:W3:Y:S01]  /*0100*/  LDC.64 R14, c[0x4][R0] ;  /* 0x01000000000e7b82 */ /* 0x0004e20000000a00 */
[----:B------:R-:W4:Y:S01]  /*0110*/  LDCU.64 UR6, c[0x4][0x10] ;  /* 0x01000200ff0677ac */ /* 0x000f220008000a00 */
[----:B------:R-:W-:Y:S02]  /*0120*/  IMAD.MOV.U32 R12, RZ, RZ, 0x1 ;  /* 0x00000001ff0c7424 */ /* 0x000fe400078e00ff */
[----:B------:R-:W-:Y:S01]  /*0130*/  IMAD.MOV.U32 R13, RZ, RZ, RZ ;  /* 0x000000ffff0d7224 */ /* 0x000fe200078e00ff */
[----:B------:R-:W5:Y:S01]  /*0140*/  LDCU.64 UR8, c[0x4][URZ] ;  /* 0x01000000ff0877ac */ /* 0x000f620008000a00 */
[----:B0-----:R-:W-:-:S02]  /*0150*/  IMAD.U32 R4, RZ, RZ, UR4 ;  /* 0x00000004ff047e24 */ /* 0x001fc4000f8e00ff */
[----:B------:R-:W-:Y:S02]  /*0160*/  IMAD.U32 R5, RZ, RZ, UR5 ;  /* 0x00000005ff057e24 */ /* 0x000fe4000f8e00ff */
[----:B----4-:R-:W-:Y:S02]  /*0170*/  IMAD.U32 R6, RZ, RZ, UR6 ;  /* 0x00000006ff067e24 */ /* 0x010fe4000f8e00ff */
[----:B------:R-:W-:Y:S02]  /*0180*/  IMAD.U32 R7, RZ, RZ, UR7 ;  /* 0x00000007ff077e24 */ /* 0x000fe4000f8e00ff */
[----:B-----5:R-:W-:Y:S02]  /*0190*/  IMAD.U32 R10, RZ, RZ, UR8 ;  /* 0x00000008ff0a7e24 */ /* 0x020fe4000f8e00ff */
[----:B--2---:R-:W-:-:S07]  /*01a0*/  IMAD.U32 R11, RZ, RZ, UR9 ;  /* 0x00000009ff0b7e24 */ /* 0x004fce000f8e00ff */
[----:B------:R-:W-:-:S07]  /*01b0*/  LEPC R20, `(.L_x_12) ;  /* 0x000000001014794e */ /* 0x000fce0000000000 */
[----:B-1-3--:R-:W-:Y:S05]  /*01c0*/  CALL.ABS.NOINC R14 ;  /* 0x000000000e007343 */ /* 0x00afea0003c00000 */
.L_x_12:
[----:B------:R-:W-:Y:S01]  /*01d0*/  VIADD R0, R36, 0x4 ;  /* 0x0000000424007836 */ /* 0x000fe20000000000 */
[----:B------:R-:W0:Y:S01]  /*01e0*/  LDC.64 R6, c[0x0][0x380] ;  /* 0x0000e000ff067b82 */ /* 0x000e220000000a00 */
[----:B------:R-:W-:-:S03]  /*01f0*/  IMAD.MOV.U32 R4, RZ, RZ, 0x7d0 ;  /* 0x000007d0ff047424 */ /* 0x000fc600078e00ff */
[----:B------:R-:W-:-:S04]  /*0200*/  SHF.R.S32.HI R3, RZ, 0x1f, R0 ;  /* 0x0000001fff037819 */ /* 0x000fc80000011400 */
[----:B------:R-:W-:-:S04]  /*0210*/  LEA.HI R3, R3, R0, RZ, 0x4 ;  /* 0x0000000003037211 */ /* 0x000fc800078f20ff */
[----:B------:R-:W-:-:S05]  /*0220*/  LOP3.LUT R3, R3, 0xffffff0, RZ, 0xc0, !PT ;  /* 0x0ffffff003037812 */ /* 0x000fca00078ec0ff */
[----:B------:R-:W-:-:S04]  /*0230*/  IMAD.IADD R3, R0, 0x1, -R3 ;  /* 0x0000000100037824 */ /* 0x000fc800078e0a03 */
[----:B------:R-:W-:Y:S02]  /*0240*/  IMAD R3, R3, R4, 0x64 ;  /* 0x0000006403037424 */ /* 0x000fe400078e0204 */
[----:B------:R-:W2:Y:S02]  /*0250*/  LDC.64 R4, c[0x0][0x388] ;  /* 0x0000e200ff047b82 */ /* 0x000ea40000000a00 */
[----:B------:R-:W-:Y:S05]  /*0260*/  NANOSLEEP R3 ;  /* 0x000000030000735d */ /* 0x000fea0003800000 */
[----:B-1----:R-:W-:Y:S02]  /*0270*/  R2UR UR4, R16 ;  /* 0x00000000100472ca */ /* 0x002fe400000e0000 */
[----:B------:R-:W-:Y:S01]  /*0280*/  R2UR UR5, R17 ;  /* 0x00000000110572ca */ /* 0x000fe200000e0000 */
[----:B------:R-:W-:-:S04]  /*0290*/  IMAD.SHL.U32 R3, R36, 0x4, RZ ;  /* 0x0000000424037824 */ /* 0x000fc800078e00ff */
[----:B0-----:R-:W-:-:S08]  /*02a0*/  IMAD.WIDE R6, R3, 0x4, R6 ;  /* 0x0000000403067825 */ /* 0x001fd000078e0206 */
[----:B------:R0:W3:Y:S01]  /*02b0*/  ATOMG.E.EXCH.STRONG.GPU PT, R0, desc[UR4][R6.64], RZ ;  /* 0x800000ff060079a8 */ /* 0x0000e2000c1ef104 */
[----:B------:R-:W1:Y:S01]  /*02c0*/  S2UR UR6, SR_CLOCKLO ;  /* 0x00000000000679c3 */ /* 0x000e620000005000 */
[----:B------:R-:W-:Y:S01]  /*02d0*/  NOP ;  /* 0x0000000000007918 */ /* 0x000fe20000000000 */
[----:B------:R-:W-:Y:S01]  /*02e0*/  R2UR UR4, R16 ;  /* 0x00000000100472ca */ /* 0x000fe200000e0000 */
[----:B------:R-:W-:Y:S01]  /*02f0*/  IMAD.MOV.U32 R3, RZ, RZ, 0x5f5e0ff ;  /* 0x05f5e0ffff037424 */ /* 0x000fe200078e00ff */
[----:B------:R-:W-:-:S13]  /*0300*/  R2UR UR5, R17 ;  /* 0x00000000110572ca */ /* 0x000fda00000e0000 */
[----:B------:R-:W4:Y:S02]  /*0310*/  ATOMG.E.INC.STRONG.GPU PT, R8, desc[UR4][R6.64], R3 ;  /* 0x80000003060879a8 */ /* 0x000f2400099ef104 */
[----:B----4-:R-:W-:-:S04]  /*0320*/  ISETP.GT.AND P0, PT, R8, 0xfa, PT ;  /* 0x000000fa0800780c */ /* 0x010fc80003f04270 */
[----:B------:R-:W-:-:S04]  /*0330*/  SEL R9, RZ, 0x4, !P0 ;  /* 0x00000004ff097807 */ /* 0x000fc80004000000 */
[----:B------:R-:W-:-:S05]  /*0340*/  IADD3 R8, P0, PT, R6, R9, RZ ;  /* 0x0000000906087210 */ /* 0x000fca0007f1e0ff */
[----:B------:R-:W-:-:S05]  /*0350*/  IMAD.X R9, RZ, RZ, R7, P0 ;  /* 0x000000ffff097224 */ /* 0x000fca00000e0607 */
[----:B------:R-:W4:Y:S02]  /*0360*/  ATOMG.E.INC.STRONG.GPU PT, R10, desc[UR4][R8.64], R3 ;  /* 0x80000003080a79a8 */ /* 0x000f2400099ef104 */
[----:B----4-:R-:W-:-:S04]  /*0370*/  ISETP.GT.AND P0, PT, R10, 0xfa, PT ;  /* 0x000000fa0a00780c */ /* 0x010fc80003f04270 */
[----:B------:R-:W-:-:S04]  /*0380*/  SEL R11, RZ, 0x4, !P0 ;  /* 0x00000004ff0b7807 */ /* 0x000fc80004000000 */
[----:B------:R-:W-:-:S05]  /*0390*/  IADD3 R10, P0, PT, R11, R8, RZ ;  /* 0x000000080b0a7210 */ /* 0x000fca0007f1e0ff */
[----:B------:R-:W-:-:S05]  /*03a0*/  IMAD.X R11, RZ, RZ, R9, P0 ;  /* 0x000000ffff0b7224 */ /* 0x000fca00000e0609 */
[----:B------:R-:W4:Y:S02]  /*03b0*/  ATOMG.E.INC.STRONG.GPU PT, R6, desc[UR4][R10.64], R3 ;  /* 0x800000030a0679a8 */ /* 0x000f2400099ef104 */
[----:B----4-:R-:W-:-:S04]  /*03c0*/  ISETP.GT.AND P0, PT, R6, 0xfa, PT ;  /* 0x000000fa0600780c */ /* 0x010fc80003f04270 */
[----:B0-----:R-:W-:-:S04]  /*03d0*/  SEL R7, RZ, 0x4, !P0 ;  /* 0x00000004ff077807 */ /* 0x001fc80004000000 */
        /* <DEDUP_REMOVED lines=108> */
[----:B----4-:R-:W-:Y:S02]  /*0aa0*/  ISETP.GT.AND P0, PT, R8, 0xfa, PT ;  /* 0x000000fa0800780c */ /* 0x010fe40003f04270 */
[----:B------:R-:W-:Y:S01]  /*0ab0*/  CS2R.32 R3, SR_CLOCKLO ;  /* 0x0000000000037805 */ /* 0x000fe20000005000 */
[----:B------:R-:W0:Y:S01]  /*0ac0*/  LDCU.64 UR4, c[0x0][0x388] ;  /* 0x00007100ff0477ac */ /* 0x000e220008000a00 */
[----:B------:R-:W4:Y:S01]  /*0ad0*/  LDC R32, c[0x0][0x370] ;  /* 0x0000dc00ff207b82 */ /* 0x000f220000000800 */
[----:B------:R-:W-:Y:S01]  /*0ae0*/  SEL R9, RZ, 0x4, !P0 ;  /* 0x00000004ff097807 */ /* 0x000fe20004000000 */
[----:B--2---:R-:W-:Y:S01]  /*0af0*/  IMAD.WIDE R36, R36, 0x4, R4 ;  /* 0x0000000424247825 */ /* 0x004fe200078e0204 */
[C---:B------:R-:W-:Y:S02]  /*0b00*/  R2UR UR8, R16.reuse ;  /* 0x00000000100872ca */ /* 0x040fe400000e0000 */
[----:B------:R-:W-:Y:S01]  /*0b10*/  R2UR UR9, R17 ;  /* 0x00000000110972ca */ /* 0x000fe200000e0000 */
[----:B-1----:R-:W-:Y:S01]  /*0b20*/  VIADD R3, R3, -UR6 ;  /* 0x8000000603037c36 */ /* 0x002fe20008000000 */
[----:B------:R-:W-:-:S02]  /*0b30*/  R2UR UR10, R16 ;  /* 0x00000000100a72ca */ /* 0x000fc400000e0000 */
[C---:B------:R-:W-:Y:S02]  /*0b40*/  R2UR UR11, R17.reuse ;  /* 0x00000000110b72ca */ /* 0x040fe400000e0000 */
[C---:B------:R-:W-:Y:S02]  /*0b50*/  R2UR UR12, R16.reuse ;  /* 0x00000000100c72ca */ /* 0x040fe400000e0000 */
[----:B------:R-:W-:Y:S02]  /*0b60*/  R2UR UR13, R17 ;  /* 0x00000000110d72ca */ /* 0x000fe400000e0000 */
[----:B------:R-:W-:Y:S01]  /*0b70*/  IADD3 R6, P0, PT, R9, R6, RZ ;  /* 0x0000000609067210 */ /* 0x000fe20007f1e0ff */
[----:B0-----:R-:W-:Y:S01]  /*0b80*/  UIADD3 UR4, UP0, UPT, UR4, 0x324, URZ ;  /* 0x0000032404047890 */ /* 0x001fe2000ff1e0ff */
[----:B------:R-:W-:Y:S02]  /*0b90*/  R2UR UR14, R16 ;  /* 0x00000000100e72ca */ /* 0x000fe400000e0000 */
[----:B------:R-:W-:Y:S01]  /*0ba0*/  R2UR UR15, R17 ;  /* 0x00000000110f72ca */ /* 0x000fe200000e0000 */
[----:B------:R-:W-:Y:S01]  /*0bb0*/  UIADD3.X UR5, UPT, UPT, URZ, UR5, URZ, UP0, !UPT ;  /* 0x00000005ff057290 */ /* 0x000fe200087fe4ff */
[----:B------:R-:W-:-:S02]  /*0bc0*/  IMAD.X R7, RZ, RZ, R7, P0 ;  /* 0x000000ffff077224 */ /* 0x000fc400000e0607 */
[----:B------:R-:W-:Y:S02]  /*0bd0*/  IMAD.U32 R4, RZ, RZ, UR4 ;  /* 0x00000004ff047e24 */ /* 0x000fe4000f8e00ff */
[----:B----4-:R-:W-:Y:S01]  /*0be0*/  VIADD R9, R32, 0xffffffff ;  /* 0xffffffff20097836 */ /* 0x010fe20000000000 */
[----:B---3--:R0:W-:Y:S01]  /*0bf0*/  STG.E desc[UR8][R6.64], R0 ;  /* 0x0000000006007986 */ /* 0x0081e2000c101908 */
[----:B------:R-:W-:-:S03]  /*0c00*/  IMAD.U32 R5, RZ, RZ, UR5 ;  /* 0x00000005ff057e24 */ /* 0x000fc6000f8e00ff */
[----:B------:R0:W-:Y:S04]  /*0c10*/  STG.E desc[UR10][R36.64], R3 ;  /* 0x0000000324007986 */ /* 0x0001e8000c10190a */
[----:B------:R0:W-:Y:S04]  /*0c20*/  REDG.E.ADD.STRONG.GPU desc[UR12][R4.64], R3 ;  /* 0x000000030400798e */ /* 0x0001e8000c12e10c */
[----:B------:R-:W2:Y:S02]  /*0c30*/  ATOMG.E.INC.STRONG.GPU PT, R8, desc[UR14][R4.64+-0x4], R9 ;  /* 0xfffffc09040879a8 */ /* 0x000ea400099ef10e */
[----:B--2---:R-:W-:-:S13]  /*0c40*/  ISETP.NE.AND P0, PT, R8, R9, PT ;  /* 0x000000090800720c */ /* 0x004fda0003f05270 */
[----:B0-----:R-:W-:Y:S05]  /*0c50*/  @P0 EXIT ;  /* 0x000000000000094d */ /* 0x001fea0003800000 */
[----:B------:R-:W0:Y:S01]  /*0c60*/  LDC.64 R4, c[0x0][0x388] ;  /* 0x0000e200ff047b82 */ /* 0x000e220000000a00 */
[----:B------:R-:W-:Y:S02]  /*0c70*/  R2UR UR4, R16 ;  /* 0x00000000100472ca */ /* 0x000fe400000e0000 */
[----:B------:R-:W-:-:S13]  /*0c80*/  R2UR UR5, R17 ;  /* 0x00000000110572ca */ /* 0x000fda00000e0000 */
[----:B0-----:R0:W2:Y:S01]  /*0c90*/  LDG.E R5, desc[UR4][R4.64+0x324] ;  /* 0x0003240404057981 */ /* 0x0010a2000c1e1900 */
[----:B------:R-:W1:Y:S01]  /*0ca0*/  I2F.U32.RP R0, R32 ;  /* 0x0000002000007306 */ /* 0x000e620000209000 */
[----:B------:R-:W-:Y:S01]  /*0cb0*/  ISETP.NE.U32.AND P2, PT, R32, RZ, PT ;  /* 0x000000ff2000720c */ /* 0x000fe20003f45070 */
[----:B------:R-:W-:Y:S02]  /*0cc0*/  IMAD.MOV.U32 R30, RZ, RZ, 0x41c80000 ;  /* 0x41c80000ff1e7424 */ /* 0x000fe400078e00ff */
[----:B0-----:R-:W-:-:S04]  /*0cd0*/  IMAD.MOV.U32 R4, RZ, RZ, 0x3d23d70a ;  /* 0x3d23d70aff047424 */ /* 0x001fc800078e00ff */
[----:B-1----:R-:W0:Y:S02]  /*0ce0*/  MUFU.RCP R0, R0 ;  /* 0x0000000000007308 */ /* 0x002e240000001000 */
[----:B0-----:R-:W-:-:S06]  /*0cf0*/  VIADD R6, R0, 0xffffffe ;  /* 0x0ffffffe00067836 */ /* 0x001fcc0000000000 */
[----:B------:R0:W1:Y:S02]  /*0d00*/  F2I.FTZ.U32.TRUNC.NTZ R7, R6 ;  /* 0x0000000600077305 */ /* 0x000064000021f000 */
[----:B0-----:R-:W-:Y:S02]  /*0d10*/  IMAD.MOV.U32 R6, RZ, RZ, RZ ;  /* 0x000000ffff067224 */ /* 0x001fe400078e00ff */
[----:B-1----:R-:W-:-:S04]  /*0d20*/  IMAD.MOV R3, RZ, RZ, -R7 ;  /* 0x000000ffff037224 */ /* 0x002fc800078e0a07 */
[----:B------:R-:W-:-:S04]  /*0d30*/  IMAD R3, R3, R32, RZ ;  /* 0x0000002003037224 */ /* 0x000fc800078e02ff */
[----:B------:R-:W-:-:S06]  /*0d40*/  IMAD.HI.U32 R8, R7, R3, R6 ;  /* 0x0000000307087227 */ /* 0x000fcc00078e0006 */
[----:B--2---:R-:W-:-:S04]  /*0d50*/  IMAD.HI.U32 R31, R8, R5, RZ ;  /* 0x00000005081f7227 */ /* 0x004fc800078e00ff */
[----:B------:R-:W-:-:S04]  /*0d60*/  IMAD.MOV R3, RZ, RZ, -R31 ;  /* 0x000000ffff037224 */ /* 0x000fc800078e0a1f */
[----:B------:R-:W-:Y:S02]  /*0d70*/  IMAD R5, R32, R3, R5 ;  /* 0x0000000320057224 */ /* 0x000fe400078e0205 */
[----:B------:R-:W-:-:S03]  /*0d80*/  FFMA R3, R4, -R30, 1 ;  /* 0x3f80000004037423 */ /* 0x000fc6000000081e */
[----:B------:R-:W-:Y:S01]  /*0d90*/  ISETP.GE.U32.AND P0, PT, R5, R32, PT ;  /* 0x000000200500720c */ /* 0x000fe20003f06070 */
[----:B------:R-:W-:-:S12]  /*0da0*/  FFMA R3, R3, R4, 0.039999999105930328369 ;  /* 0x3d23d70a03037423 */ /* 0x000fd80000000004 */
[----:B------:R-:W-:Y:S02]  /*0db0*/  @P0 IMAD.IADD R5, R5, 0x1, -R32 ;  /* 0x0000000105050824 */ /* 0x000fe400078e0a20 */
[----:B------:R-:W-:-:S03]  /*0dc0*/  @P0 VIADD R31, R31, 0x1 ;  /* 0x000000011f1f0836 */ /* 0x000fc60000000000 */
[----:B------:R-:W-:-:S13]  /*0dd0*/  ISETP.GE.U32.AND P1, PT, R5, R32, PT ;  /* 0x000000200500720c */ /* 0x000fda0003f26070 */
[----:B------:R-:W-:Y:S01]  /*0de0*/  @P1 VIADD R31, R31, 0x1 ;  /* 0x000000011f1f1836 */ /* 0x000fe20000000000 */
[----:B------:R-:W-:-:S04]  /*0df0*/  @!P2 LOP3.LUT R31, RZ, R32, RZ, 0x33, !PT ;  /* 0x00000020ff1fa212 */ /* 0x000fc800078e33ff */
[----:B------:R-:W-:-:S04]  /*0e00*/  I2FP.F32.S32 R0, R31 ;  /* 0x0000001f00007245 */ /* 0x000fc80000201400 */
[----:B------:R-:W0:Y:S01]  /*0e10*/  FCHK P0, R0, 25 ;  /* 0x41c8000000007902 */ /* 0x000e220000000000 */
[----:B------:R-:W-:-:S04]  /*0e20*/  FFMA R4, R0, R3, RZ ;  /* 0x0000000300047223 */ /* 0x000fc800000000ff */
[----:B------:R-:W-:-:S04]  /*0e30*/  FFMA R5, R4, -25, R0 ;  /* 0xc1c8000004057823 */ /* 0x000fc80000000000 */
[----:B------:R-:W-:Y:S01]  /*0e40*/  FFMA R3, R3, R5, R4 ;  /* 0x0000000503037223 */ /* 0x000fe20000000004 */
[----:B0-----:R-:W-:Y:S06]  /*0e50*/  @!P0 BRA `(.L_x_13) ;  /* 0x00000000000c8947 */ /* 0x001fec0003800000 */
[----:B------:R-:W-:-:S07]  /*0e60*/  MOV R6, 0xe80 ;  /* 0x00000e8000067802 */ /* 0x000fce0000000f00 */
[----:B------:R-:W-:Y:S05]  /*0e70*/  CALL.REL.NOINC `($__internal_0_$__cuda_sm3x_div_rn_noftz_f32_slowpath) ;  /* 0x0000002000e87944 */ /* 0x000fea0003c00000 */
[----:B------:R-:W-:-:S07]  /*0e80*/  IMAD.MOV.U32 R3, RZ, RZ, R12 ;  /* 0x000000ffff037224 */ /* 0x000fce00078e000c */
.L_x_13:
[----:B------:R-:W0:Y:S01]  /*0e90*/  F2F.F64.F32 R8, R3 ;  /* 0x0000000300087310 */ /* 0x000e220000201800 */
[----:B------:R-:W-:Y:S01]  /*0ea0*/  MOV R0, 0x60 ;  /* 0x0000006000007802 */ /* 0x000fe20000000f00 */
[----:B------:R-:W1:Y:S01]  /*0eb0*/  LDCU.64 UR4, c[0x4][0x18] ;  /* 0x01000300ff0477ac */ /* 0x000e620008000a00 */
[----:B------:R-:W-:Y:S02]  /*0ec0*/  IMAD.MOV.U32 R6, RZ, RZ, R24 ;  /* 0x000000ffff067224 */ /* 0x000fe400078e0018 */
[----:B------:R2:W3:Y:S01]  /*0ed0*/  LDC.64 R10, c[0x4][R0] ;  /* 0x01000000000a7b82 */ /* 0x0004e20000000a00 */
[----:B------:R-:W-:Y:S01]  /*0ee0*/  IMAD.MOV.U32 R7, RZ, RZ, R2 ;  /* 0x000000ffff077224 */ /* 0x000fe200078e0002 */
[----:B0-----:R2:W-:Y:S01]  /*0ef0*/  STL.64 [R1], R8 ;  /* 0x0000000801007387 */ /* 0x0015e20000100a00 */
[----:B-1----:R-:W-:Y:S02]  /*0f00*/  IMAD.U32 R4, RZ, RZ, UR4 ;  /* 0x00000004ff047e24 */ /* 0x002fe4000f8e00ff */
[----:B------:R-:W-:-:S07]  /*0f10*/  IMAD.U32 R5, RZ, RZ, UR5 ;  /* 0x00000005ff057e24 */ /* 0x000fce000f8e00ff */
[----:B------:R-:W-:-:S07]  /*0f20*/  LEPC R20, `(.L_x_14) ;  /* 0x000000001014794e */ /* 0x000fce0000000000 */
[----:B--23--:R-:W-:Y:S05]  /*0f30*/  CALL.ABS.NOINC R10 ;  /* 0x000000000a007343 */ /* 0x00cfea0003c00000 */
.L_x_14:
[----:B------:R-:W0:Y:S01]  /*0f40*/  LDC.64 R4, c[0x0][0x388] ;  /* 0x0000e200ff047b82 */ /* 0x000e220000000a00 */
[----:B------:R-:W-:Y:S02]  /*0f50*/  R2UR UR4, R16 ;  /* 0x00000000100472ca */ /* 0x000fe400000e0000 */
[----:B------:R-:W-:-:S13]  /*0f60*/  R2UR UR5, R17 ;  /* 0x00000000110572ca */ /* 0x000fda00000e0000 */
[----:B0-----:R-:W2:Y:S01]  /*0f70*/  LDG.E R4, desc[UR4][R4.64] ;  /* 0x0000000404047981 */ /* 0x001ea2000c1e1900 */
[C---:B------:R-:W-:Y:S01]  /*0f80*/  ISETP.GE.U32.AND P2, PT, R32.reuse, 0x4, PT ;  /* 0x000000042000780c */ /* 0x040fe20003f46070 */
[----:B------:R-:W-:Y:S01]  /*0f90*/  IMAD.MOV.U32 R22, RZ, RZ, RZ ;  /* 0x000000ffff167224 */ /* 0x000fe200078e00ff */
[----:B------:R-:W-:Y:S01]  /*0fa0*/  LOP3.LUT R29, R32, 0x3, RZ, 0xc0, !PT ;  /* 0x00000003201d7812 */ /* 0x000fe200078ec0ff */
[----:B------:R-:W-:Y:S02]  /*0fb0*/  IMAD.MOV.U32 R33, RZ, RZ, RZ ;  /* 0x000000ffff217224 */ /* 0x000fe400078e00ff */
[----:B------:R-:W-:Y:S01]  /*0fc0*/  IMAD.MOV.U32 R34, RZ, RZ, RZ ;  /* 0x000000ffff227224 */ /* 0x000fe200078e00ff */
[CC--:B--2---:R-:W-:Y:S02]  /*0fd0*/  ISETP.GT.U32.AND P1, PT, R4.reuse, R31.reuse, PT ;  /* 0x0000001f0400720c */ /* 0x0c4fe40003f24070 */
[----:B------:R-:W-:Y:S02]  /*0fe0*/  ISETP.GT.U32.AND P0, PT, R4, R31, PT ;  /* 0x0000001f0400720c */ /* 0x000fe40003f04070 */
[----:B------:R-:W-:-:S02]  /*0ff0*/  SEL R28, RZ, 0x1, P1 ;  /* 0x00000001ff1c7807 */ /* 0x000fc40000800000 */
[----:B------:R-:W-:Y:S01]  /*1000*/  SEL R27, RZ, 0x1, !P0 ;  /* 0x00000001ff1b7807 */ /* 0x000fe20004000000 */
[----:B------:R-:W-:Y:S08]  /*1010*/  @!P2 BRA `(.L_x_15) ;  /* 0x0000000c0064a947 */ /* 0x000ff00003800000 */
[----:B------:R-:W0:Y:S01]  /*1020*/  LDCU.64 UR6, c[0x0][0x388] ;  /* 0x00007100ff0677ac */ /* 0x000e220008000a00 */
[----:B------:R-:W-:Y:S01]  /*1030*/  BSSY.RECONVERGENT B6, `(.L_x_16) ;  /* 0x00000d6000067945 */ /* 0x000fe20003800200 */
[----:B------:R-:W-:Y:S01]  /*1040*/  IMAD.MOV.U32 R25, RZ, RZ, RZ ;  /* 0x000000ffff197224 */ /* 0x000fe200078e00ff */
[----:B------:R-:W1:Y:S01]  /*1050*/  LDCU.64 UR4, c[0x0][0x390] ;  /* 0x00007200ff0477ac */ /* 0x000e620008000a00 */
[----:B------:R-:W-:Y:S02]  /*1060*/  IMAD.MOV.U32 R33, RZ, RZ, RZ ;  /* 0x000000ffff217224 */ /* 0x000fe400078e00ff */
[----:B------:R-:W-:Y:S01]  /*1070*/  IMAD.MOV.U32 R34, RZ, RZ, RZ ;  /* 0x000000ffff227224 */ /* 0x000fe200078e00ff */
[----:B0-----:R-:W-:Y:S02]  /*1080*/  UIADD3 UR6, UP0, UPT, UR6, 0x8, URZ ;  /* 0x0000000806067890 */ /* 0x001fe4000ff1e0ff */
[----:B-1----:R-:W-:Y:S02]  /*1090*/  UIADD3 UR4, UP1, UPT, UR4, 0x3, URZ ;  /* 0x0000000304047890 */ /* 0x002fe4000ff3e0ff */
[----:B------:R-:W-:-:S02]  /*10a0*/  UIADD3.X UR7, UPT, UPT, URZ, UR7, URZ, UP0, !UPT ;  /* 0x00000007ff077290 */ /* 0x000fc400087fe4ff */
[----:B------:R-:W-:Y:S01]  /*10b0*/  IMAD.U32 R22, RZ, RZ, UR6 ;  /* 0x00000006ff167e24 */ /* 0x000fe2000f8e00ff */
[----:B------:R-:W-:Y:S01]  /*10c0*/  UIADD3.X UR5, UPT, UPT, URZ, UR5, URZ, UP1, !UPT ;  /* 0x00000005ff057290 */ /* 0x000fe20008ffe4ff */
[----:B------:R-:W-:Y:S02]  /*10d0*/  IMAD.U32 R18, RZ, RZ, UR4 ;  /* 0x00000004ff127e24 */ /* 0x000fe4000f8e00ff */
[----:B------:R-:W-:-:S03]  /*10e0*/  IMAD.U32 R23, RZ, RZ, UR7 ;  /* 0x00000007ff177e24 */ /* 0x000fc6000f8e00ff */
[----:B------:R-:W-:-:S07]  /*10f0*/  IMAD.U32 R19, RZ, RZ, UR5 ;  /* 0x00000005ff137e24 */ /* 0x000fce000f8e00ff */
.L_x_29:
[----:B------:R-:W-:Y:S02]  /*1100*/  R2UR UR4, R16 ;  /* 0x00000000100472ca */ /* 0x000fe400000e0000 */
[----:B------:R-:W-:-:S13]  /*1110*/  R2UR UR5, R17 ;  /* 0x00000000110572ca */ /* 0x000fda00000e0000 */
[----:B------:R-:W2:Y:S01]  /*1120*/  LDG.E R0, desc[UR4][R22.64+-0x8] ;  /* 0xfffff80416007981 */ /* 0x000ea2000c1e1900 */
[----:B------:R-:W-:Y:S01]  /*1130*/  IMAD.MOV.U32 R7, RZ, RZ, 0x3d23d70a ;  /* 0x3d23d70aff077424 */ /* 0x000fe200078e00ff */
[----:B------:R-:W-:Y:S01]  /*1140*/  R2UR UR6, R16 ;  /* 0x00000000100672ca */ /* 0x000fe200000e0000 */
[----:B------:R-:W-:Y:S01]  /*1150*/  BSSY.RECONVERGENT B0, `(.L_x_17) ;  /* 0x0000017000007945 */ /* 0x000fe20003800200 */
[----:B------:R-:W-:Y:S01]  /*1160*/  R2UR UR7, R17 ;  /* 0x00000000110772ca */ /* 0x000fe200000e0000 */
[----:B------:R-:W-:-:S04]  /*1170*/  FFMA R12, R7, -R30, 1 ;  /* 0x3f800000070c7423 */ /* 0x000fc8000000081e */
[----:B------:R-:W-:Y:S01]  /*1180*/  FFMA R12, R12, R7, 0.039999999105930328369 ;  /* 0x3d23d70a0c0c7423 */ /* 0x000fe20000000007 */
[----:B--2---:R-:W-:Y:S02]  /*1190*/  ISETP.GT.AND P0, PT, R0, R31, PT ;  /* 0x0000001f0000720c */ /* 0x004fe40003f04270 */
[----:B------:R-:W-:Y:S02]  /*11a0*/  I2FP.F32.S32 R6, R0 ;  /* 0x0000000000067245 */ /* 0x000fe40000201400 */
[----:B------:R-:W-:-:S03]  /*11b0*/  SEL R4, R28, R27, P0 ;  /* 0x0000001b1c047207 */ /* 0x000fc60000000000 */
[----:B------:R-:W-:Y:S01]  /*11c0*/  FFMA R7, R12, R6, RZ ;  /* 0x000000060c077223 */ /* 0x000fe200000000ff */
[----:B------:R-:W-:-:S03]  /*11d0*/  ISETP.NE.AND P0, PT, R4, RZ, PT ;  /* 0x000000ff0400720c */ /* 0x000fc60003f05270 */
[----:B------:R-:W-:Y:S01]  /*11e0*/  FFMA R0, R7, -25, R6 ;  /* 0xc1c8000007007823 */ /* 0x000fe20000000006 */
[----:B------:R-:W-:Y:S01]  /*11f0*/  SEL R3, R34, R33, !P0 ;  /* 0x0000002122037207 */ /* 0x000fe20004000000 */
[----:B------:R-:W-:Y:S02]  /*1200*/  IMAD.IADD R33, R4, 0x1, R33 ;  /* 0x0000000104217824 */ /* 0x000fe400078e0221 */
[----:B------:R-:W-:Y:S02]  /*1210*/  FFMA R12, R12, R0, R7 ;  /* 0x000000000c0c7223 */ /* 0x000fe40000000007 */
[----:B------:R-:W-:Y:S01]  /*1220*/  IMAD R5, R3, 0x2, R4 ;  /* 0x0000000203057824 */ /* 0x000fe200078e0204 */
[----:B------:R-:W-:Y:S02]  /*1230*/  LOP3.LUT R3, R4, 0x1, RZ, 0x3c, !PT ;  /* 0x0000000104037812 */ /* 0x000fe400078e3cff */
[----:B------:R-:W0:Y:S02]  /*1240*/  FCHK P0, R6, 25 ;  /* 0x41c8000006007902 */ /* 0x000e240000000000 */
[----:B------:R1:W-:Y:S01]  /*1250*/  STG.E desc[UR4][R22.64+-0x8], R5 ;  /* 0xfffff80516007986 */ /* 0x0003e2000c101904 */
[----:B------:R-:W-:-:S03]  /*1260*/  IMAD.IADD R34, R3, 0x1, R34 ;  /* 0x0000000103227824 */ /* 0x000fc600078e0222 */
[----:B------:R1:W-:Y:S01]  /*1270*/  STG.E.U8 desc[UR6][R18.64+-0x3], R5 ;  /* 0xfffffd0512007986 */ /* 0x0003e2000c101106 */
[----:B0-----:R-:W-:Y:S05]  /*1280*/  @!P0 BRA `(.L_x_18) ;  /* 0x00000000000c8947 */ /* 0x001fea0003800000 */
[----:B------:R-:W-:Y:S01]  /*1290*/  IMAD.MOV.U32 R0, RZ, RZ, R6 ;  /* 0x000000ffff007224 */ /* 0x000fe200078e0006 */
[----:B------:R-:W-:-:S07]  /*12a0*/  MOV R6, 0x12c0 ;  /* 0x000012c000067802 */ /* 0x000fce0000000f00 */
[----:B-1----:R-:W-:Y:S05]  /*12b0*/  CALL.REL.NOINC `($__internal_0_$__cuda_sm3x_div_rn_noftz_f32_slowpath) ;  /* 0x0000001c00d87944 */ /* 0x002fea0003c00000 */
.L_x_18:
[----:B------:R-:W-:Y:S05]  /*12c0*/  BSYNC.RECONVERGENT B0 ;  /* 0x0000000000007941 */ /* 0x000fea0003800200 */
.L_x_17:
[----:B------:R-:W-:Y:S02]  /*12d0*/  R2UR UR4, R16 ;  /* 0x00000000100472ca */ /* 0x000fe400000e0000 */
[----:B------:R-:W-:-:S13]  /*12e0*/  R2UR UR5, R17 ;  /* 0x00000000110572ca */ /* 0x000fda00000e0000 */
[----:B------:R-:W2:Y:S01]  /*12f0*/  LDG.E R11, desc[UR4][R22.64+-0x8] ;  /* 0xfffff804160b7981 */ /* 0x000ea2000c1e1900 */
[----:B------:R-:W0:Y:S01]  /*1300*/  LDCU UR4, c[0x0][0x2f8] ;  /* 0x00005f00ff0477ac */ /* 0x000e220008000800 */
[----:B------:R-:W3:Y:S01]  /*1310*/  F2F.F64.F32 R12, R12 ;  /* 0x0000000c000c7310 */ /* 0x000ee20000201800 */
[----:B------:R-:W-:Y:S01]  /*1320*/  MOV R8, 0x60 ;  /* 0x0000006000087802 */ /* 0x000fe20000000f00 */
[----:B------:R-:W-:Y:S02]  /*1330*/  IMAD.MOV.U32 R6, RZ, RZ, R24 ;  /* 0x000000ffff067224 */ /* 0x000fe400078e0018 */
[----:B------:R-:W-:-:S03]  /*1340*/  IMAD.MOV.U32 R7, RZ, RZ, R2 ;  /* 0x000000ffff077224 */ /* 0x000fc600078e0002 */
[----:B------:R-:W4:Y:S01]  /*1350*/  LDC.64 R8, c[0x4][R8] ;  /* 0x0100000008087b82 */ /* 0x000f220000000a00 */
[----:B0-----:R-:W-:Y:S01]  /*1360*/  VIADD R26, R24, -UR4 ;  /* 0x80000004181a7c36 */ /* 0x001fe20008000000 */
[----:B------:R-:W0:Y:S04]  /*1370*/  LDCU.64 UR4, c[0x4][0x20] ;  /* 0x01000400ff0477ac */ /* 0x000e280008000a00 */
[----:B---3--:R3:W-:Y:S04]  /*1380*/  STL.64 [R26+0x8], R12 ;  /* 0x0000080c1a007387 */ /* 0x0087e80000100a00 */
[----:B------:R3:W-:Y:S01]  /*1390*/  STL [R26], R25 ;  /* 0x000000191a007387 */ /* 0x0007e20000100800 */
[----:B0-----:R-:W-:-:S02]  /*13a0*/  IMAD.U32 R4, RZ, RZ, UR4 ;  /* 0x00000004ff047e24 */ /* 0x001fc4000f8e00ff */
[----:B-1----:R-:W-:Y:S01]  /*13b0*/  IMAD.U32 R5, RZ, RZ, UR5 ;  /* 0x00000005ff057e24 */ /* 0x002fe2000f8e00ff */
[----:B--2---:R-:W-:Y:S02]  /*13c0*/  LOP3.LUT R10, R11, 0x1, RZ, 0xc0, !PT ;  /* 0x000000010b0a7812 */ /* 0x004fe400078ec0ff */
[----:B------:R-:W-:-:S05]  /*13d0*/  SHF.R.U32.HI R11, RZ, 0x1, R11 ;  /* 0x00000001ff0b7819 */ /* 0x000fca000001160b */
[----:B----4-:R3:W-:Y:S02]  /*13e0*/  STL.64 [R26+0x10], R10 ;  /* 0x0000100a1a007387 */ /* 0x0107e40000100a00 */
[----:B------:R-:W-:-:S07]  /*13f0*/  LEPC R20, `(.L_x_19) ;  /* 0x000000001014794e */ /* 0x000fce0000000000 */
[----:B---3--:R-:W-:Y:S05]  /*1400*/  CALL.ABS.NOINC R8 ;  /* 0x0000000008007343 */ /* 0x008fea0003c00000 */
.L_x_19:
        /* <DEDUP_REMOVED lines=11> */
[----:B------:R-:W-:-:S04]  /*14c0*/  SEL R4, R28, R27, P0 ;  /* 0x0000001b1c047207 */ /* 0x000fc80000000000 */
[----:B------:R-:W-:-:S04]  /*14d0*/  ISETP.NE.AND P0, PT, R4, RZ, PT ;  /* 0x000000ff0400720c */ /* 0x000fc80003f05270 */
[----:B------:R-:W-:Y:S01]  /*14e0*/  SEL R3, R34, R33, !P0 ;  /* 0x0000002122037207 */ /* 0x000fe20004000000 */
[----:B------:R-:W-:-:S04]  /*14f0*/  IMAD.IADD R33, R33, 0x1, R4 ;  /* 0x0000000121217824 */ /* 0x000fc800078e0204 */
[----:B------:R-:W-:Y:S02]  /*1500*/  IMAD R5, R3, 0x2, R4 ;  /* 0x0000000203057824 */ /* 0x000fe400078e0204 */
[C---:B------:R-:W-:Y:S01]  /*1510*/  FFMA R3, R12.reuse, R6, RZ ;  /* 0x000000060c037223 */ /* 0x040fe200000000ff */
[----:B------:R-:W0:Y:S03]  /*1520*/  FCHK P0, R6, 25 ;  /* 0x41c8000006007902 */ /* 0x000e260000000000 */
[----:B------:R-:W-:Y:S01]  /*1530*/  FFMA R0, R3, -25, R6 ;  /* 0xc1c8000003007823 */ /* 0x000fe20000000006 */
[----:B------:R1:W-:Y:S03]  /*1540*/  STG.E desc[UR4][R22.64+-0x4], R5 ;  /* 0xfffffc0516007986 */ /* 0x0003e6000c101904 */
[----:B------:R-:W-:Y:S01]  /*1550*/  FFMA R12, R12, R0, R3 ;  /* 0x000000000c0c7223 */ /* 0x000fe20000000003 */
[----:B------:R-:W-:Y:S01]  /*1560*/  LOP3.LUT R3, R4, 0x1, RZ, 0x3c, !PT ;  /* 0x0000000104037812 */ /* 0x000fe200078e3cff */
[----:B------:R1:W-:Y:S04]  /*1570*/  STG.E.U8 desc[UR6][R18.64+-0x2], R5 ;  /* 0xfffffe0512007986 */ /* 0x0003e8000c101106 */
[----:B------:R-:W-:Y:S01]  /*1580*/  IMAD.IADD R34, R34, 0x1, R3 ;  /* 0x0000000122227824 */ /* 0x000fe200078e0203 */
[----:B0-----:R-:W-:Y:S06]  /*1590*/  @!P0 BRA `(.L_x_21) ;  /* 0x00000000000c8947 */ /* 0x001fec0003800000 */
[----:B------:R-:W-:Y:S01]  /*15a0*/  IMAD.MOV.U32 R0, RZ, RZ, R6 ;  /* 0x000000ffff007224 */ /* 0x000fe200078e0006 */
[----:B------:R-:W-:-:S07]  /*15b0*/  MOV R6, 0x15d0 ;  /* 0x000015d000067802 */ /* 0x000fce0000000f00 */
[----:B-1----:R-:W-:Y:S05]  /*15c0*/  CALL.REL.NOINC `($__internal_0_$__cuda_sm3x_div_rn_noftz_f32_slowpath) ;  /* 0x0000001c00147944 */ /* 0x002fea0003c00000 */
.L_x_21:
[----:B------:R-:W-:Y:S05]  /*15d0*/  BSYNC.RECONVERGENT B0 ;  /* 0x0000000000007941 */ /* 0x000fea0003800200 */
.L_x_20:
[----:B------:R-:W-:Y:S02]  /*15e0*/  R2UR UR4, R16 ;  /* 0x00000000100472ca */ /* 0x000fe400000e0000 */
[----:B------:R-:W-:-:S13]  /*15f0*/  R2UR UR5, R17 ;  /* 0x00000000110572ca */ /* 0x000fda00000e0000 */
[----:B------:R-:W2:Y:S01]  /*1600*/  LDG.E R11, desc[UR4][R22.64+-0x4] ;  /* 0xfffffc04160b7981 */ /* 0x000ea2000c1e1900 */
[----:B------:R-:W0:Y:S01]  /*1610*/  F2F.F64.F32 R12, R12 ;  /* 0x0000000c000c7310 */ /* 0x000e220000201800 */
[----:B------:R-:W-:Y:S01]  /*1620*/  MOV R8, 0x60 ;  /* 0x0000006000087802 */ /* 0x000fe20000000f00 */
[----:B------:R-:W-:Y:S01]  /*1630*/  VIADD R3, R25, 0x1 ;  /* 0x0000000119037836 */ /* 0x000fe20000000000 */
[----:B------:R-:W3:Y:S01]  /*1640*/  LDCU.64 UR4, c[0x4][0x20] ;  /* 0x01000400ff0477ac */ /* 0x000ee20008000a00 */
[----:B------:R-:W-:Y:S02]  /*1650*/  IMAD.MOV.U32 R6, RZ, RZ, R24 ;  /* 0x000000ffff067224 */ /* 0x000fe400078e0018 */
[----:B------:R-:W-:Y:S01]  /*1660*/  IMAD.MOV.U32 R7, RZ, RZ, R2 ;  /* 0x000000ffff077224 */ /* 0x000fe200078e0002 */
[----:B------:R4:W-:Y:S01]  /*1670*/  STL [R26], R3 ;  /* 0x000000031a007387 */ /* 0x0009e20000100800 */
[----:B------:R-:W2:Y:S03]  /*1680*/  LDC.64 R8, c[0x4][R8] ;  /* 0x0100000008087b82 */ /* 0x000ea60000000a00 */
[----:B0-----:R4:W-:Y:S01]  /*1690*/  STL.64 [R26+0x8], R12 ;  /* 0x0000080c1a007387 */ /* 0x0019e20000100a00 */
[----:B---3--:R-:W-:-:S02]  /*16a0*/  IMAD.U32 R4, RZ, RZ, UR4 ;  /* 0x00000004ff047e24 */ /* 0x008fc4000f8e00ff */
[----:B-1----:R-:W-:Y:S01]  /*16b0*/  IMAD.U32 R5, RZ, RZ, UR5 ;  /* 0x00000005ff057e24 */ /* 0x002fe2000f8e00ff */
[----:B--2---:R-:W-:Y:S02]  /*16c0*/  LOP3.LUT R10, R11, 0x1, RZ, 0xc0, !PT ;  /* 0x000000010b0a7812 */ /* 0x004fe400078ec0ff */
[----:B------:R-:W-:-:S05]  /*16d0*/  SHF.R.U32.HI R11, RZ, 0x1, R11 ;  /* 0x00000001ff0b7819 */ /* 0x000fca000001160b */
[----:B------:R4:W-:Y:S02]  /*16e0*/  STL.64 [R26+0x10], R10 ;  /* 0x0000100a1a007387 */ /* 0x0009e40000100a00 */
[----:B------:R-:W-:-:S07]  /*16f0*/  LEPC R20, `(.L_x_22) ;  /* 0x000000001014794e */ /* 0x000fce0000000000 */
[----:B----4-:R-:W-:Y:S05]  /*1700*/  CALL.ABS.NOINC R8 ;  /* 0x0000000008007343 */ /* 0x010fea0003c00000 */
.L_x_22:
        /* <DEDUP_REMOVED lines=28> */
.L_x_24:
[----:B------:R-:W-:Y:S05]  /*18d0*/  BSYNC.RECONVERGENT B0 ;  /* 0x0000000000007941 */ /* 0x000fea0003800200 */
.L_x_23:
        /* <DEDUP_REMOVED lines=19> */
.L_x_25:
        /* <DEDUP_REMOVED lines=28> */
.L_x_27:
[----:B------:R-:W-:Y:S05]  /*1bd0*/  BSYNC.RECONVERGENT B0 ;  /* 0x0000000000007941 */ /* 0x000fea0003800200 */
.L_x_26:
        /* <DEDUP_REMOVED lines=19> */
.L_x_28:
[----:B------:R-:W-:Y:S01]  /*1d10*/  VIADD R25, R25, 0x4 ;  /* 0x0000000419197836 */ /* 0x000fe20000000000 */
[----:B------:R-:W-:Y:S02]  /*1d20*/  LOP3.LUT R0, R32, 0x7ffffffc, RZ, 0xc0, !PT ;  /* 0x7ffffffc20007812 */ /* 0x000fe400078ec0ff */
[----:B------:R-:W-:Y:S02]  /*1d30*/  IADD3 R22, P1, PT, R22, 0x10, RZ ;  /* 0x0000001016167810 */ /* 0x000fe40007f3e0ff */
[----:B------:R-:W-:Y:S02]  /*1d40*/  ISETP.NE.AND P0, PT, R25, R0, PT ;  /* 0x000000001900720c */ /* 0x000fe40003f05270 */
[----:B------:R-:W-:Y:S01]  /*1d50*/  IADD3 R18, P2, PT, R18, 0x4, RZ ;  /* 0x0000000412127810 */ /* 0x000fe20007f5e0ff */
[----:B------:R-:W-:-:S04]  /*1d60*/  IMAD.X R23, RZ, RZ, R23, P1 ;  /* 0x000000ffff177224 */ /* 0x000fc800008e0617 */
[----:B------:R-:W-:-:S06]  /*1d70*/  IMAD.X R19, RZ, RZ, R19, P2 ;  /* 0x000000ffff137224 */ /* 0x000fcc00010e0613 */
[----:B------:R-:W-:Y:S05]  /*1d80*/  @P0 BRA `(.L_x_29) ;  /* 0xfffffff000dc0947 */ /* 0x000fea000383ffff */
[----:B------:R-:W-:Y:S05]  /*1d90*/  BSYNC.RECONVERGENT B6 ;  /* 0x0000000000067941 */ /* 0x000fea0003800200 */
.L_x_16:
[----:B------:R-:W-:-:S07]  /*1da0*/  IMAD.MOV.U32 R22, RZ, RZ, R0 ;  /* 0x000000ffff167224 */ /* 0x000fce00078e0000 */
.L_x_15:
[----:B------:R-:W-:-:S13]  /*1db0*/  ISETP.NE.AND P0, PT, R29, RZ, PT ;  /* 0x000000ff1d00720c */ /* 0x000fda0003f05270 */
[----:B------:R-:W-:Y:S05]  /*1dc0*/  @!P0 BRA `(.L_x_30) ;  /* 0x0000000400208947 */ /* 0x000fea0003800000 */
[----:B------:R-:W0:Y:S01]  /*1dd0*/  LDC.64 R4, c[0x0][0x388] ;  /* 0x0000e200ff047b82 */ /* 0x000e220000000a00 */
[----:B------:R-:W1:Y:S01]  /*1de0*/  LDCU.64 UR4, c[0x0][0x390] ;  /* 0x00007200ff0477ac */ /* 0x000e620008000a00 */
[----:B------:R-:W-:Y:S01]  /*1df0*/  BSSY.RECONVERGENT B6, `(.L_x_30) ;  /* 0x0000045000067945 */ /* 0x000fe20003800200 */
[----:B------:R-:W-:Y:S01]  /*1e00*/  IMAD.MOV R29, RZ, RZ, -R29 ;  /* 0x000000ffff1d7224 */ /* 0x000fe200078e0a1d */
[C---:B-1----:R-:W-:Y:S01]  /*1e10*/  IADD3 R26, P0, PT, R22.reuse, UR4, RZ ;  /* 0x00000004161a7c10 */ /* 0x042fe2000ff1e0ff */
[----:B0-----:R-:W-:-:S04]  /*1e20*/  IMAD.WIDE.U32 R4, R22, 0x4, R4 ;  /* 0x0000000416047825 */ /* 0x001fc800078e0004 */
[----:B------:R-:W-:Y:S02]  /*1e30*/  IMAD.MOV.U32 R18, RZ, RZ, R4 ;  /* 0x000000ffff127224 */ /* 0x000fe400078e0004 */
[----:B------:R-:W-:Y:S02]  /*1e40*/  IMAD.MOV.U32 R19, RZ, RZ, R5 ;  /* 0x000000ffff137224 */ /* 0x000fe400078e0005 */
[----:B------:R-:W-:-:S07]  /*1e50*/  IMAD.X R23, RZ, RZ, UR5, P0 ;  /* 0x00000005ff177e24 */ /* 0x000fce00080e06ff */
.L_x_34:
[----:B------:R-:W-:Y:S02]  /*1e60*/  R2UR UR4, R16 ;  /* 0x00000000100472ca */ /* 0x000fe400000e0000 */
[----:B------:R-:W-:-:S13]  /*1e70*/  R2UR UR5, R17 ;  /* 0x00000000110572ca */ /* 0x000fda00000e0000 */
[----:B------:R-:W2:Y:S01]  /*1e80*/  LDG.E R0, desc[UR4][R18.64] ;  /* 0x0000000412007981 */ /* 0x000ea2000c1e1900 */
[----:B------:R-:W-:Y:S01]  /*1e90*/  R2UR UR6, R16 ;  /* 0x00000000100672ca */ /* 0x000fe200000e0000 */
[----:B------:R-:W-:Y:S01]  /*1ea0*/  VIADD R29, R29, 0x1 ;  /* 0x000000011d1d7836 */ /* 0x000fe20000000000 */
[----:B------:R-:W-:Y:S01]  /*1eb0*/  R2UR UR7, R17 ;  /* 0x00000000110772ca */ /* 0x000fe200000e0000 */
[----:B------:R-:W-:Y:S01]  /*1ec0*/  IMAD.MOV.U32 R4, RZ, RZ, R26 ;  /* 0x000000ffff047224 */ /* 0x000fe200078e001a */
[----:B------:R-:W-:Y:S01]  /*1ed0*/  BSSY.RECONVERGENT B0, `(.L_x_31) ;  /* 0x000001b000007945 */ /* 0x000fe20003800200 */
[----:B------:R-:W-:Y:S01]  /*1ee0*/  IMAD.MOV.U32 R5, RZ, RZ, R23 ;  /* 0x000000ffff057224 */ /* 0x000fe200078e0017 */
[----:B------:R-:W-:-:S04]  /*1ef0*/  ISETP.NE.AND P1, PT, R29, RZ, PT ;  /* 0x000000ff1d00720c */ /* 0x000fc80003f25270 */
[----:B------:R-:W-:Y:S02]  /*1f00*/  P2R R25, PR, RZ, 0x2 ;  /* 0x00000002ff197803 */ /* 0x000fe40000000000 */
[----:B--2---:R-:W-:Y:S02]  /*1f10*/  ISETP.GT.AND P0, PT, R0, R31, PT ;  /* 0x0000001f0000720c */ /* 0x004fe40003f04270 */
[----:B------:R-:W-:Y:S02]  /*1f20*/  I2FP.F32.S32 R8, R0 ;  /* 0x0000000000087245 */ /* 0x000fe40000201400 */
[----:B------:R-:W-:-:S04]  /*1f30*/  SEL R6, R28, R27, P0 ;  /* 0x0000001b1c067207 */ /* 0x000fc80000000000 */
[----:B------:R-:W-:-:S04]  /*1f40*/  ISETP.NE.AND P0, PT, R6, RZ, PT ;  /* 0x000000ff0600720c */ /* 0x000fc80003f05270 */
[----:B------:R-:W-:Y:S01]  /*1f50*/  SEL R3, R34, R33, !P0 ;  /* 0x0000002122037207 */ /* 0x000fe20004000000 */
[----:B------:R-:W-:-:S04]  /*1f60*/  IMAD.IADD R33, R6, 0x1, R33 ;  /* 0x0000000106217824 */ /* 0x000fc800078e0221 */
[----:B------:R-:W-:Y:S02]  /*1f70*/  IMAD R7, R3, 0x2, R6 ;  /* 0x0000000203077824 */ /* 0x000fe400078e0206 */
[----:B------:R-:W-:Y:S01]  /*1f80*/  IMAD.MOV.U32 R3, RZ, RZ, 0x3d23d70a ;  /* 0x3d23d70aff037424 */ /* 0x000fe200078e00ff */
[----:B------:R-:W0:Y:S02]  /*1f90*/  FCHK P0, R8, 25 ;  /* 0x41c8000008007902 */ /* 0x000e240000000000 */
[----:B------:R1:W-:Y:S01]  /*1fa0*/  STG.E desc[UR4][R18.64], R7 ;  /* 0x0000000712007986 */ /* 0x0003e2000c101904 */
[----:B------:R-:W-:-:S03]  /*1fb0*/  FFMA R10, R3, -R30, 1 ;  /* 0x3f800000030a7423 */ /* 0x000fc6000000081e */
[----:B------:R1:W-:Y:S01]  /*1fc0*/  STG.E.U8 desc[UR6][R4.64], R7 ;  /* 0x0000000704007986 */ /* 0x0003e2000c101106 */
[----:B------:R-:W-:Y:S01]  /*1fd0*/  FFMA R10, R10, R3, 0.039999999105930328369 ;  /* 0x3d23d70a0a0a7423 */ /* 0x000fe20000000003 */
[----:B------:R-:W-:-:S03]  /*1fe0*/  LOP3.LUT R3, R6, 0x1, RZ, 0x3c, !PT ;  /* 0x0000000106037812 */ /* 0x000fc600078e3cff */
[----:B------:R-:W-:Y:S02]  /*1ff0*/  FFMA R9, R10, R8, RZ ;  /* 0x000000080a097223 */ /* 0x000fe400000000ff */
[----:B------:R-:W-:Y:S02]  /*2000*/  IMAD.IADD R34, R3, 0x1, R34 ;  /* 0x0000000103227824 */ /* 0x000fe400078e0222 */
[----:B------:R-:W-:-:S04]  /*2010*/  FFMA R0, R9, -25, R8 ;  /* 0xc1c8000009007823 */ /* 0x000fc80000000008 */
[----:B------:R-:W-:Y:S01]  /*2020*/  FFMA R10, R10, R0, R9 ;  /* 0x000000000a0a7223 */ /* 0x000fe20000000009 */
[----:B01----:R-:W-:Y:S06]  /*2030*/  @!P0 BRA `(.L_x_32) ;  /* 0x0000000000108947 */ /* 0x003fec0003800000 */
[----:B------:R-:W-:Y:S01]  /*2040*/  IMAD.MOV.U32 R0, RZ, RZ, R8 ;  /* 0x000000ffff007224 */ /* 0x000fe200078e0008 */
[----:B------:R-:W-:-:S07]  /*2050*/  MOV R6, 0x2070 ;  /* 0x0000207000067802 */ /* 0x000fce0000000f00 */
[----:B------:R-:W-:Y:S05]  /*2060*/  CALL.REL.NOINC `($__internal_0_$__cuda_sm3x_div_rn_noftz_f32_slowpath) ;  /* 0x00000010006c7944 */ /* 0x000fea0003c00000 */
[----:B------:R-:W-:-:S07]  /*2070*/  IMAD.MOV.U32 R10, RZ, RZ, R12 ;  /* 0x000000ffff0a7224 */ /* 0x000fce00078e000c */
.L_x_32:
[----:B------:R-:W-:Y:S05]  /*2080*/  BSYNC.RECONVERGENT B0 ;  /* 0x0000000000007941 */ /* 0x000fea0003800200 */
.L_x_31:
[----:B------:R-:W-:Y:S02]  /*2090*/  R2UR UR4, R16 ;  /* 0x00000000100472ca */ /* 0x000fe400000e0000 */
[----:B------:R-:W-:-:S13]  /*20a0*/  R2UR UR5, R17 ;  /* 0x00000000110572ca */ /* 0x000fda00000e0000 */
[----:B------:R-:W2:Y:S01]  /*20b0*/  LDG.E R13, desc[UR4][R18.64] ;  /* 0x00000004120d7981 */ /* 0x000ea2000c1e1900 */
[----:B------:R-:W0:Y:S01]  /*20c0*/  LDCU UR4, c[0x0][0x2f8] ;  /* 0x00005f00ff0477ac */ /* 0x000e220008000800 */
[----:B------:R-:W1:Y:S01]  /*20d0*/  F2F.F64.F32 R10, R10 ;  /* 0x0000000a000a7310 */ /* 0x000e620000201800 */
[----:B------:R-:W-:Y:S01]  /*20e0*/  MOV R8, 0x60 ;  /* 0x0000006000087802 */ /* 0x000fe20000000f00 */
[----:B------:R-:W-:Y:S02]  /*20f0*/  IMAD.MOV.U32 R6, RZ, RZ, R24 ;  /* 0x000000ffff067224 */ /* 0x000fe400078e0018 */
[----:B------:R-:W-:-:S03]  /*2100*/  IMAD.MOV.U32 R7, RZ, RZ, R2 ;  /* 0x000000ffff077224 */ /* 0x000fc600078e0002 */
[----:B------:R-:W3:Y:S01]  /*2110*/  LDC.64 R8, c[0x4][R8] ;  /* 0x0100000008087b82 */ /* 0x000ee20000000a00 */
[----:B0-----:R-:W-:Y:S01]  /*2120*/  VIADD R3, R24, -UR4 ;  /* 0x8000000418037c36 */ /* 0x001fe20008000000 */
[----:B------:R-:W0:Y:S04]  /*2130*/  LDCU.64 UR4, c[0x4][0x20] ;  /* 0x01000400ff0477ac */ /* 0x000e280008000a00 */
[----:B-1----:R1:W-:Y:S04]  /*2140*/  STL.64 [R3+0x8], R10 ;  /* 0x0000080a03007387 */ /* 0x0023e80000100a00 */
[----:B------:R1:W-:Y:S01]  /*2150*/  STL [R3], R22 ;  /* 0x0000001603007387 */ /* 0x0003e20000100800 */
[----:B0-----:R-:W-:-:S02]  /*2160*/  IMAD.U32 R4, RZ, RZ, UR4 ;  /* 0x00000004ff047e24 */ /* 0x001fc4000f8e00ff */
[----:B------:R-:W-:Y:S01]  /*2170*/  IMAD.U32 R5, RZ, RZ, UR5 ;  /* 0x00000005ff057e24 */ /* 0x000fe2000f8e00ff */
[----:B--2---:R-:W-:Y:S02]  /*2180*/  LOP3.LUT R12, R13, 0x1, RZ, 0xc0, !PT ;  /* 0x000000010d0c7812 */ /* 0x004fe400078ec0ff */
[----:B------:R-:W-:-:S05]  /*2190*/  SHF.R.U32.HI R13, RZ, 0x1, R13 ;  /* 0x00000001ff0d7819 */ /* 0x000fca000001160d */
[----:B---3--:R1:W-:Y:S02]  /*21a0*/  STL.64 [R3+0x10], R12 ;  /* 0x0000100c03007387 */ /* 0x0083e40000100a00 */
[----:B------:R-:W-:-:S07]  /*21b0*/  LEPC R20, `(.L_x_33) ;  /* 0x000000001014794e */ /* 0x000fce0000000000 */
[----:B-1----:R-:W-:Y:S05]  /*21c0*/  CALL.ABS.NOINC R8 ;  /* 0x0000000008007343 */ /* 0x002fea0003c00000 */
.L_x_33:
[----:B------:R-:W-:Y:S01]  /*21d0*/  ISETP.NE.AND P6, PT, R25, RZ, PT ;  /* 0x000000ff1900720c */ /* 0x000fe20003fc5270 */
[----:B------:R-:W-:Y:S01]  /*21e0*/  VIADD R22, R22, 0x1 ;  /* 0x0000000116167836 */ /* 0x000fe20000000000 */
[----:B------:R-:W-:Y:S02]  /*21f0*/  IADD3 R18, P1, PT, R18, 0x4, RZ ;  /* 0x0000000412127810 */ /* 0x000fe40007f3e0ff */
[----:B------:R-:W-:-:S03]  /*2200*/  IADD3 R26, P0, PT, R26, 0x1, RZ ;  /* 0x000000011a1a7810 */ /* 0x000fc60007f1e0ff */
[----:B------:R-:W-:Y:S02]  /*2210*/  IMAD.X R19, RZ, RZ, R19, P1 ;  /* 0x000000ffff137224 */ /* 0x000fe400008e0613 */
[----:B------:R-:W-:-:S04]  /*2220*/  IMAD.X R23, RZ, RZ, R23, P0 ;  /* 0x000000ffff177224 */ /* 0x000fc800000e0617 */
[----:B------:R-:W-:Y:S05]  /*2230*/  @P6 BRA `(.L_x_34) ;  /* 0xfffffffc00086947 */ /* 0x000fea000383ffff */
[----:B------:R-:W-:Y:S05]  /*2240*/  BSYNC.RECONVERGENT B6 ;  /* 0x0000000000067941 */ /* 0x000fea0003800200 */
.L_x_30:
[----:B------:R-:W0:Y:S01]  /*2250*/  LDC R0, c[0x0][0x380] ;  /* 0x0000e000ff007b82 */ /* 0x000e220000000800 */
[C---:B------:R-:W-:Y:S02]  /*2260*/  R2UR UR4, R16.reuse ;  /* 0x00000000100472ca */ /* 0x040fe400000e0000 */
[C---:B------:R-:W-:Y:S02]  /*2270*/  R2UR UR5, R17.reuse ;  /* 0x00000000110572ca */ /* 0x040fe400000e0000 */
[C---:B------:R-:W-:Y:S02]  /*2280*/  R2UR UR6, R16.reuse ;  /* 0x00000000100672ca */ /* 0x040fe400000e0000 */
[C---:B------:R-:W-:Y:S01]  /*2290*/  R2UR UR7, R17.reuse ;  /* 0x00000000110772ca */ /* 0x040fe200000e0000 */
[----:B------:R-:W1:Y:S01]  /*22a0*/  LDC.64 R8, c[0x0][0x388] ;  /* 0x0000e200ff087b82 */ /* 0x000e620000000a00 */
[----:B------:R-:W-:Y:S02]  /*22b0*/  R2UR UR8, R16 ;  /* 0x00000000100872ca */ /* 0x000fe400000e0000 */
[----:B------:R-:W-:-:S02]  /*22c0*/  R2UR UR9, R17 ;  /* 0x00000000110972ca */ /* 0x000fc400000e0000 */
[----:B------:R-:W-:Y:S02]  /*22d0*/  R2UR UR10, R16 ;  /* 0x00000000100a72ca */ /* 0x000fe400000e0000 */
[----:B------:R-:W-:Y:S02]  /*22e0*/  R2UR UR11, R17 ;  /* 0x00000000110b72ca */ /* 0x000fe400000e0000 */
[----:B------:R-:W-:Y:S02]  /*22f0*/  VIMNMX R3, PT, PT, R34, R33, PT ;  /* 0x0000002122037248 */ /* 0x000fe40003fe0100 */
[----:B0-----:R-:W-:Y:S01]  /*2300*/  LOP3.LUT P0, RZ, R0, 0x1fffff, RZ, 0xc0, !PT ;  /* 0x001fffff00ff7812 */ /* 0x001fe2000780c0ff */
[----:B-1----:R0:W-:Y:S04]  /*2310*/  STG.E desc[UR6][R8.64+0x32c], R34 ;  /* 0x00032c2208007986 */ /* 0x0021e8000c101906 */
[----:B------:R0:W-:Y:S04]  /*2320*/  STG.E desc[UR8][R8.64+0x330], R33 ;  /* 0x0003302108007986 */ /* 0x0001e8000c101908 */
[----:B------:R0:W-:Y:S04]  /*2330*/  STG.E desc[UR10][R8.64+0x334], R3 ;  /* 0x0003340308007986 */ /* 0x0001e8000c10190a */
[----:B------:R0:W-:Y:S01]  /*2340*/  STG.E desc[UR4][R8.64+0x324], R31 ;  /* 0x0003241f08007986 */ /* 0x0001e2000c101904 */
[----:B------:R-:W-:Y:S05]  /*2350*/  @!P0 BRA `(.L_x_35) ;  /* 0x0000000000648947 */ /* 0x000fea0003800000 */
[----:B------:R-:W-:Y:S01]  /*2360*/  MOV R0, 0x60 ;  /* 0x0000006000007802 */ /* 0x000fe20000000f00 */
[----:B------:R-:W1:Y:S01]  /*2370*/  LDCU.64 UR4, c[0x4][0x28] ;  /* 0x01000500ff0477ac */ /* 0x000e620008000a00 */
[----:B------:R-:W-:Y:S02]  /*2380*/  CS2R R6, SRZ ;  /* 0x0000000000067805 */ /* 0x000fe4000001ff00 */
[----:B0-----:R0:W2:Y:S01]  /*2390*/  LDC.64 R2, c[0x4][R0] ;  /* 0x0100000000027b82 */ /* 0x0010a20000000a00 */
[----:B-1----:R-:W-:Y:S02]  /*23a0*/  IMAD.U32 R4, RZ, RZ, UR4 ;  /* 0x00000004ff047e24 */ /* 0x002fe4000f8e00ff */
[----:B0-----:R-:W-:-:S07]  /*23b0*/  IMAD.U32 R5, RZ, RZ, UR5 ;  /* 0x00000005ff057e24 */ /* 0x001fce000f8e00ff */
[----:B------:R-:W-:-:S07]  /*23c0*/  LEPC R20, `(.L_x_36) ;  /* 0x000000001014794e */ /* 0x000fce0000000000 */
[----:B--2---:R-:W-:Y:S05]  /*23d0*/  CALL.ABS.NOINC R2 ;  /* 0x0000000002007343 */ /* 0x004fea0003c00000 */
.L_x_36:
[----:B------:R-:W-:Y:S01]  /*23e0*/  MOV R0, 0x68 ;  /* 0x0000006800007802 */ /* 0x000fe20000000f00 */
[----:B------:R-:W0:Y:S01]  /*23f0*/  LDCU.64 UR4, c[0x4][0x30] ;  /* 0x01000600ff0477ac */ /* 0x000e220008000a00 */
[----:B------:R-:W-:Y:S02]  /*2400*/  IMAD.MOV.U32 R8, RZ, RZ, 0x104 ;  /* 0x00000104ff087424 */ /* 0x000fe400078e00ff */
[----:B------:R1:W2:Y:S01]  /*2410*/  LDC.64 R2, c[0x4][R0] ;  /* 0x0100000000027b82 */ /* 0x0002a20000000a00 */
[----:B------:R-:W3:Y:S01]  /*2420*/  LDCU.64 UR6, c[0x4][0x10] ;  /* 0x01000200ff0677ac */ /* 0x000ee20008000a00 */
[----:B------:R-:W-:Y:S02]  /*2430*/  IMAD.MOV.U32 R12, RZ, RZ, 0x1 ;  /* 0x00000001ff0c7424 */ /* 0x000fe400078e00ff */
[----:B------:R-:W-:Y:S01]  /*2440*/  IMAD.MOV.U32 R13, RZ, RZ, RZ ;  /* 0x000000ffff0d7224 */ /* 0x000fe200078e00ff */
[----:B------:R-:W4:Y:S01]  /*2450*/  LDCU.64 UR8, c[0x4][URZ] ;  /* 0x01000000ff0877ac */ /* 0x000f220008000a00 */
[----:B0-----:R-:W-:-:S02]  /*2460*/  IMAD.U32 R4, RZ, RZ, UR4 ;  /* 0x00000004ff047e24 */ /* 0x001fc4000f8e00ff */
[----:B------:R-:W-:Y:S02]  /*2470*/  IMAD.U32 R5, RZ, RZ, UR5 ;  /* 0x00000005ff057e24 */ /* 0x000fe4000f8e00ff */
[----:B---3--:R-:W-:Y:S02]  /*2480*/  IMAD.U32 R6, RZ, RZ, UR6 ;  /* 0x00000006ff067e24 */ /* 0x008fe4000f8e00ff */
[----:B------:R-:W-:Y:S02]  /*2490*/  IMAD.U32 R7, RZ, RZ, UR7 ;  /* 0x00000007ff077e24 */ /* 0x000fe4000f8e00ff */
[----:B----4-:R-:W-:Y:S02]  /*24a0*/  IMAD.U32 R10, RZ, RZ, UR8 ;  /* 0x00000008ff0a7e24 */ /* 0x010fe4000f8e00ff */
[----:B-1----:R-:W-:-:S07]  /*24b0*/  IMAD.U32 R11, RZ, RZ, UR9 ;  /* 0x00000009ff0b7e24 */ /* 0x002fce000f8e00ff */
[----:B------:R-:W-:-:S07]  /*24c0*/  LEPC R20, `(.L_x_37) ;  /* 0x000000001014794e */ /* 0x000fce0000000000 */
[----:B--2---:R-:W-:Y:S05]  /*24d0*/  CALL.ABS.NOINC R2 ;  /* 0x0000000002007343 */ /* 0x004fea0003c00000 */
.L_x_37:
[----:B------:R-:W-:Y:S05]  /*24e0*/  EXIT ;  /* 0x000000000000794d */ /* 0x000fea0003800000 */
.L_x_35:
[----:B------:R-:W-:Y:S02]  /*24f0*/  R2UR UR4, R16 ;  /* 0x00000000100472ca */ /* 0x000fe400000e0000 */
[----:B------:R-:W-:-:S13]  /*2500*/  R2UR UR5, R17 ;  /* 0x00000000110572ca */ /* 0x000fda00000e0000 */
[----:B------:R-:W2:Y:S01]  /*2510*/  LDG.E R4, desc[UR4][R36.64] ;  /* 0x0000000424047981 */ /* 0x000ea2000c1e1900 */
[----:B------:R-:W-:Y:S01]  /*2520*/  BSSY B0, `(.L_x_38) ;  /* 0x000009d000007945 */ /* 0x000fe20003800000 */
[----:B------:R-:W-:Y:S02]  /*2530*/  IMAD.MOV.U32 R19, RZ, RZ, RZ ;  /* 0x000000ffff137224 */ /* 0x000fe400078e00ff */
[----:B0-----:R-:W-:Y:S01]  /*2540*/  IMAD.MOV.U32 R3, RZ, RZ, 0x4 ;  /* 0x00000004ff037424 */ /* 0x001fe200078e00ff */
[----:B--2---:R-:W-:-:S07]  /*2550*/  LOP3.LUT R4, R4, 0x1, RZ, 0xc0, !PT ;  /* 0x0000000104047812 */ /* 0x004fce00078ec0ff */
.L_x_39:
[----:B------:R-:W-:Y:S05]  /*2560*/  YIELD ;  /* 0x0000000000007946 */ /* 0x000fea0003800000 */
[----:B0-----:R-:W0:Y:S01]  /*2570*/  LDCU UR4, c[0x0][0x384] ;  /* 0x00007080ff0477ac */ /* 0x001e220008000800 */
[----:B------:R-:W-:Y:S01]  /*2580*/  IMAD.MOV.U32 R6, RZ, RZ, 0x1 ;  /* 0x00000001ff067424 */ /* 0x000fe200078e00ff */
[----:B------:R-:W-:Y:S02]  /*2590*/  R2UR UR6, R16 ;  /* 0x00000000100672ca */ /* 0x000fe400000e0000 */
[----:B------:R-:W-:Y:S02]  /*25a0*/  R2UR UR7, R17 ;  /* 0x00000000110772ca */ /* 0x000fe400000e0000 */
[----:B------:R-:W-:-:S04]  /*25b0*/  SHF.L.U32 R5, R6, R3, RZ ;  /* 0x0000000306057219 */ /* 0x000fc800000006ff */
[----:B------:R-:W-:-:S05]  /*25c0*/  IADD3 R10, P0, PT, R5, R0, RZ ;  /* 0x00000000050a7210 */ /* 0x000fca0007f1e0ff */
[----:B0-----:R-:W-:-:S05]  /*25d0*/  IMAD.X R11, RZ, RZ, UR4, P0 ;  /* 0x00000004ff0b7e24 */ /* 0x001fca00080e06ff */
[----:B------:R0:W2:Y:S01]  /*25e0*/  ATOMG.E.EXCH.STRONG.GPU PT, R6, desc[UR6][R10.64], RZ ;  /* 0x800000ff0a0679a8 */ /* 0x0000a2000c1ef106 */
[----:B------:R-:W-:Y:S01]  /*25f0*/  S2UR UR4, SR_CLOCKLO ;  /* 0x00000000000479c3 */ /* 0x000fe20000005000 */
[----:B------:R-:W-:Y:S01]  /*2600*/  NOP ;  /* 0x0000000000007918 */ /* 0x000fe20000000000 */
[----:B------:R-:W-:Y:S01]  /*2610*/  R2UR UR6, R16 ;  /* 0x00000000100672ca */ /* 0x000fe200000e0000 */
[----:B------:R-:W-:Y:S01]  /*2620*/  IMAD.MOV.U32 R7, RZ, RZ, 0x5f5e0ff ;  /* 0x05f5e0ffff077424 */ /* 0x000fe200078e00ff */
[----:B------:R-:W-:-:S13]  /*2630*/  R2UR UR7, R17 ;  /* 0x00000000110772ca */ /* 0x000fda00000e0000 */
        /* <DEDUP_REMOVED lines=121> */
[----:B---3--:R-:W-:Y:S01]  /*2dd0*/  ISETP.GT.AND P0, PT, R12, 0xfa, PT ;  /* 0x000000fa0c00780c */ /* 0x008fe20003f04270 */
[----:B------:R-:W0:Y:S01]  /*2de0*/  S2UR UR5, SR_CLOCKLO ;  /* 0x00000000000579c3 */ /* 0x000e220000005000 */
[----:B------:R-:W-:Y:S02]  /*2df0*/  NOP ;  /* 0x0000000000007918 */ /* 0x000fe40000000000 */
[----:B------:R-:W-:Y:S01]  /*2e00*/  SEL R7, RZ, 0x4, !P0 ;  /* 0x00000004ff077807 */ /* 0x000fe20004000000 */
[----:B0-----:R-:W-:Y:S01]  /*2e10*/  UIADD3 UR4, UPT, UPT, -UR4, UR5, URZ ;  /* 0x0000000504047290 */ /* 0x001fe2000fffe1ff */
[----:B------:R-:W-:Y:S01]  /*2e20*/  VIADD R3, R3, 0x1 ;  /* 0x0000000103037836 */ /* 0x000fe20000000000 */
[----:B------:R-:W-:Y:S02]  /*2e30*/  R2UR UR6, R16 ;  /* 0x00000000100672ca */ /* 0x000fe400000e0000 */
[----:B------:R-:W-:-:S02]  /*2e40*/  IADD3 R10, P0, PT, R7, R10, RZ ;  /* 0x0000000a070a7210 */ /* 0x000fc40007f1e0ff */
[----:B------:R-:W-:Y:S02]  /*2e50*/  R2UR UR7, R17 ;  /* 0x00000000110772ca */ /* 0x000fe400000e0000 */
[----:B------:R-:W-:Y:S01]  /*2e60*/  ISETP.NE.AND P1, PT, R3, 0x15, PT ;  /* 0x000000150300780c */ /* 0x000fe20003f25270 */
[----:B------:R-:W-:Y:S01]  /*2e70*/  IMAD.X R11, RZ, RZ, R11, P0 ;  /* 0x000000ffff0b7224 */ /* 0x000fe200000e060b */
[----:B------:R-:W-:-:S04]  /*2e80*/  ISETP.GE.AND P0, PT, R31, UR4, PT ;  /* 0x000000041f007c0c */ /* 0x000fc8000bf06270 */
[----:B------:R-:W-:-:S04]  /*2e90*/  SEL R7, R28, R27, !P0 ;  /* 0x0000001b1c077207 */ /* 0x000fc80004000000 */
[----:B------:R-:W-:Y:S01]  /*2ea0*/  ISETP.NE.AND P0, PT, R7, R4, PT ;  /* 0x000000040700720c */ /* 0x000fe20003f05270 */
[----:B--2---:R0:W-:Y:S03]  /*2eb0*/  STG.E desc[UR6][R10.64], R6 ;  /* 0x000000060a007986 */ /* 0x0041e6000c101906 */
[----:B------:R-:W-:-:S04]  /*2ec0*/  SEL R12, R5, RZ, P0 ;  /* 0x000000ff050c7207 */ /* 0x000fc80000000000 */
[----:B------:R-:W-:Y:S01]  /*2ed0*/  LOP3.LUT R19, R12, R19, RZ, 0xfc, !PT ;  /* 0x000000130c137212 */ /* 0x000fe200078efcff */
[----:B------:R-:W-:Y:S06]  /*2ee0*/  @P1 BRA `(.L_x_39) ;  /* 0xfffffff4009c1947 */ /* 0x000fec000383ffff */
[----:B------:R-:W-:Y:S05]  /*2ef0*/  BSYNC B0 ;  /* 0x0000000000007941 */ /* 0x000fea0003800000 */
.L_x_38:
[----:B------:R-:W1:Y:S01]  /*2f00*/  LDCU UR4, c[0x0][0x2f8] ;  /* 0x00005f00ff0477ac */ /* 0x000e620008000800 */
[----:B------:R-:W-:Y:S01]  /*2f10*/  R2UR UR6, R16 ;  /* 0x00000000100672ca */ /* 0x000fe200000e0000 */
[----:B0-----:R-:W-:Y:S01]  /*2f20*/  IMAD.MOV.U32 R6, RZ, RZ, R24 ;  /* 0x000000ffff067224 */ /* 0x001fe200078e0018 */
[----:B------:R-:W-:Y:S01]  /*2f30*/  R2UR UR7, R17 ;  /* 0x00000000110772ca */ /* 0x000fe200000e0000 */
[----:B------:R-:W-:Y:S01]  /*2f40*/  IMAD.MOV.U32 R7, RZ, RZ, R2 ;  /* 0x000000ffff077224 */ /* 0x000fe200078e0002 */
[----:B------:R-:W-:-:S04]  /*2f50*/  MOV R17, 0x60 ;  /* 0x0000006000117802 */ /* 0x000fc80000000f00 */
[----:B------:R0:W2:Y:S07]  /*2f60*/  LDC.64 R10, c[0x4][R17] ;  /* 0x01000000110a7b82 */ /* 0x0000ae0000000a00 */
[----:B------:R0:W-:Y:S01]  /*2f70*/  STG.E desc[UR6][R8.64+0x328], R19 ;  /* 0x0003281308007986 */ /* 0x0001e2000c101906 */
[----:B-1----:R-:W-:Y:S01]  /*2f80*/  VIADD R16, R24, -UR4 ;  /* 0x8000000418107c36 */ /* 0x002fe20008000000 */
[----:B------:R-:W1:Y:S04]  /*2f90*/  LDCU.64 UR4, c[0x4][0x38] ;  /* 0x01000700ff0477ac */ /* 0x000e680008000a00 */
[----:B------:R0:W-:Y:S01]  /*2fa0*/  STL [R16], R19 ;  /* 0x0000001310007387 */ /* 0x0001e20000100800 */
[----:B-1----:R-:W-:-:S02]  /*2fb0*/  IMAD.U32 R4, RZ, RZ, UR4 ;  /* 0x00000004ff047e24 */ /* 0x002fc4000f8e00ff */
[----:B0-----:R-:W-:-:S07]  /*2fc0*/  IMAD.U32 R5, RZ, RZ, UR5 ;  /* 0x00000005ff057e24 */ /* 0x001fce000f8e00ff */
[----:B------:R-:W-:-:S07]  /*2fd0*/  LEPC R20, `(.L_x_40) ;  /* 0x000000001014794e */ /* 0x000fce0000000000 */
[----:B--2---:R-:W-:Y:S05]  /*2fe0*/  CALL.ABS.NOINC R10 ;  /* 0x000000000a007343 */ /* 0x004fea0003c00000 */
.L_x_40:
[----:B------:R-:W-:-:S04]  /*2ff0*/  LOP3.LUT R19, R19, 0x1ffe, RZ, 0xc0, !PT ;  /* 0x00001ffe13137812 */ /* 0x000fc800078ec0ff */
[----:B------:R-:W-:-:S13]  /*3000*/  ISETP.NE.AND P0, PT, R19, 0x1000, PT ;  /* 0x000010001300780c */ /* 0x000fda0003f05270 */
[----:B------:R-:W-:Y:S05]  /*3010*/  @!P0 EXIT ;  /* 0x000000000000894d */ /* 0x000fea0003800000 */
[----:B------:R-:W-:Y:S01]  /*3020*/  IMAD.MOV.U32 R8, RZ, RZ, 0x1000 ;  /* 0x00001000ff087424 */ /* 0x000fe200078e00ff */
[----:B------:R0:W1:Y:S01]  /*3030*/  LDC.64 R10, c[0x4][R17] ;  /* 0x01000000110a7b82 */ /* 0x0000620000000a00 */
[----:B------:R-:W-:Y:S01]  /*3040*/  IMAD.MOV.U32 R9, RZ, RZ, 0x0 ;  /* 0x00000000ff097424 */ /* 0x000fe200078e00ff */
[----:B------:R-:W2:Y:S01]  /*3050*/  LDCU.64 UR4, c[0x4][0x40] ;  /* 0x01000800ff0477ac */ /* 0x000ea20008000a00 */
[----:B------:R-:W-:Y:S02]  /*3060*/  IMAD.MOV.U32 R6, RZ, RZ, R24 ;  /* 0x000000ffff067224 */ /* 0x000fe400078e0018 */
[----:B------:R-:W-:Y:S01]  /*3070*/  IMAD.MOV.U32 R7, RZ, RZ, R2 ;  /* 0x000000ffff077224 */ /* 0x000fe200078e0002 */
[----:B------:R0:W-:Y:S01]  /*3080*/  STL.64 [R16], R8 ;  /* 0x0000000810007387 */ /* 0x0001e20000100a00 */
[----:B--2---:R-:W-:Y:S02]  /*3090*/  IMAD.U32 R4, RZ, RZ, UR4 ;  /* 0x00000004ff047e24 */ /* 0x004fe4000f8e00ff */
[----:B0-----:R-:W-:-:S07]  /*30a0*/  IMAD.U32 R5, RZ, RZ, UR5 ;  /* 0x00000005ff057e24 */ /* 0x001fce000f8e00ff */
[----:B------:R-:W-:-:S07]  /*30b0*/  LEPC R20, `(.L_x_41) ;  /* 0x000000001014794e */ /* 0x000fce0000000000 */
[----:B-1----:R-:W-:Y:S05]  /*30c0*/  CALL.ABS.NOINC R10 ;  /* 0x000000000a007343 */ /* 0x002fea0003c00000 */
.L_x_41:
        /* <DEDUP_REMOVED lines=16> */
.L_x_42:
[----:B------:R-:W-:Y:S05]  /*31d0*/  EXIT ;  /* 0x000000000000794d */ /* 0x000fea0003800000 */
.L_x_11:
[----:B------:R-:W-:-:S13]  /*31e0*/  ISETP.GE.U32.AND P0, PT, R0, 0x20, PT ;  /* 0x000000200000780c */ /* 0x000fda0003f06070 */
[----:B------:R-:W-:Y:S05]  /*31f0*/  @!P0 EXIT ;  /* 0x000000000000894d */ /* 0x000fea0003800000 */
[----:B------:R-:W-:Y:S05]  /*3200*/  NANOSLEEP 0x2710 ;  /* 0x000027100000795d */ /* 0x000fea0003800000 */
[----:B------:R-:W-:Y:S05]  /*3210*/  EXIT ;  /* 0x000000000000794d */ /* 0x000fea0003800000 */
        .weak           $__internal_0_$__cuda_sm3x_div_rn_noftz_f32_slowpath
        .type           $__internal_0_$__cuda_sm3x_div_rn_noftz_f32_slowpath,@function
        .size           $__internal_0_$__cuda_sm3x_div_rn_noftz_f32_slowpath,(.L_x_55 - $__internal_0_$__cuda_sm3x_div_rn_noftz_f32_slowpath)
$__internal_0_$__cuda_sm3x_div_rn_noftz_f32_slowpath:
[----:B------:R-:W-:Y:S01]  /*3220*/  SHF.R.U32.HI R9, RZ, 0x17, R30 ;  /* 0x00000017ff097819 */ /* 0x000fe2000001161e */
[----:B------:R-:W-:Y:S01]  /*3230*/  BSSY B1, `(.L_x_43) ;  /* 0x0000064000017945 */ /* 0x000fe20003800000 */
[----:B------:R-:W-:Y:S01]  /*3240*/  SHF.R.U32.HI R4, RZ, 0x17, R0 ;  /* 0x00000017ff047819 */ /* 0x000fe20000011600 */
[----:B------:R-:W-:Y:S01]  /*3250*/  IMAD.MOV.U32 R7, RZ, RZ, 0x41c80000 ;  /* 0x41c80000ff077424 */ /* 0x000fe200078e00ff */
[----:B------:R-:W-:Y:S02]  /*3260*/  LOP3.LUT R9, R9, 0xff, RZ, 0xc0, !PT ;  /* 0x000000ff09097812 */ /* 0x000fe400078ec0ff */
[----:B------:R-:W-:-:S03]  /*3270*/  LOP3.LUT R4, R4, 0xff, RZ, 0xc0, !PT ;  /* 0x000000ff04047812 */ /* 0x000fc600078ec0ff */
[----:B------:R-:W-:Y:S02]  /*3280*/  VIADD R8, R9, 0xffffffff ;  /* 0xffffffff09087836 */ /* 0x000fe40000000000 */
[----:B------:R-:W-:-:S03]  /*3290*/  VIADD R3, R4, 0xffffffff ;  /* 0xffffffff04037836 */ /* 0x000fc60000000000 */
[----:B------:R-:W-:-:S04]  /*32a0*/  ISETP.GT.U32.AND P0, PT, R8, 0xfd, PT ;  /* 0x000000fd0800780c */ /* 0x000fc80003f04070 */
[----:B------:R-:W-:-:S13]  /*32b0*/  ISETP.GT.U32.OR P0, PT, R3, 0xfd, P0 ;  /* 0x000000fd0300780c */ /* 0x000fda0000704470 */
[----:B------:R-:W-:Y:S01]  /*32c0*/  @!P0 IMAD.MOV.U32 R5, RZ, RZ, RZ ;  /* 0x000000ffff058224 */ /* 0x000fe200078e00ff */
[----:B------:R-:W-:Y:S06]  /*32d0*/  @!P0 BRA `(.L_x_44) ;  /* 0x0000000000608947 */ /* 0x000fec0003800000 */
[----:B------:R-:W-:Y:S01]  /*32e0*/  IMAD.MOV.U32 R11, RZ, RZ, 0x41c80000 ;  /* 0x41c80000ff0b7424 */ /* 0x000fe200078e00ff */
[----:B------:R-:W-:-:S04]  /*32f0*/  FSETP.GTU.FTZ.AND P0, PT, |R0|, +INF , PT ;  /* 0x7f8000000000780b */ /* 0x000fc80003f1c200 */
[----:B------:R-:W-:-:S04]  /*3300*/  FSETP.GTU.FTZ.AND P1, PT, |R11|, +INF , PT ;  /* 0x7f8000000b00780b */ /* 0x000fc80003f3c200 */
[----:B------:R-:W-:-:S13]  /*3310*/  PLOP3.LUT P0, PT, P0, P1, PT, 0xf8, 0x8f ;  /* 0x00000000008f781c */ /* 0x000fda0000703f70 */
[----:B------:R-:W-:Y:S05]  /*3320*/  @P0 BRA `(.L_x_45) ;  /* 0x00000004004c0947 */ /* 0x000fea0003800000 */
[----:B------:R-:W-:-:S13]  /*3330*/  LOP3.LUT P0, RZ, R7, 0x7fffffff, R0, 0xc8, !PT ;  /* 0x7fffffff07ff7812 */ /* 0x000fda000780c800 */
[----:B------:R-:W-:Y:S05]  /*3340*/  @!P0 BRA `(.L_x_46) ;  /* 0x00000004003c8947 */ /* 0x000fea0003800000 */
[C---:B------:R-:W-:Y:S02]  /*3350*/  FSETP.NEU.FTZ.AND P2, PT, |R0|.reuse, +INF , PT ;  /* 0x7f8000000000780b */ /* 0x040fe40003f5d200 */
[----:B------:R-:W-:Y:S02]  /*3360*/  FSETP.NEU.FTZ.AND P1, PT, |R11|, +INF , PT ;  /* 0x7f8000000b00780b */ /* 0x000fe40003f3d200 */
[----:B------:R-:W-:-:S11]  /*3370*/  FSETP.NEU.FTZ.AND P0, PT, |R0|, +INF , PT ;  /* 0x7f8000000000780b */ /* 0x000fd60003f1d200 */
[----:B------:R-:W-:Y:S05]  /*3380*/  @!P1 BRA !P2, `(.L_x_46) ;  /* 0x00000004002c9947 */ /* 0x000fea0005000000 */
[----:B------:R-:W-:-:S04]  /*3390*/  LOP3.LUT P2, RZ, R0, 0x7fffffff, RZ, 0xc0, !PT ;  /* 0x7fffffff00ff7812 */ /* 0x000fc8000784c0ff */
[----:B------:R-:W-:-:S13]  /*33a0*/  PLOP3.LUT P1, PT, P1, P2, PT, 0x2f, 0xf2 ;  /* 0x0000000000f2781c */ /* 0x000fda0000f24577 */
[----:B------:R-:W-:Y:S05]  /*33b0*/  @P1 BRA `(.L_x_47) ;  /* 0x0000000400181947 */ /* 0x000fea0003800000 */
[----:B------:R-:W-:-:S04]  /*33c0*/  LOP3.LUT P1, RZ, R7, 0x7fffffff, RZ, 0xc0, !PT ;  /* 0x7fffffff07ff7812 */ /* 0x000fc8000782c0ff */
[----:B------:R-:W-:-:S13]  /*33d0*/  PLOP3.LUT P0, PT, P0, P1, PT, 0x2f, 0xf2 ;  /* 0x0000000000f2781c */ /* 0x000fda0000702577 */
[----:B------:R-:W-:Y:S05]  /*33e0*/  @P0 BRA `(.L_x_48) ;  /* 0x0000000400000947 */ /* 0x000fea0003800000 */
[----:B------:R-:W-:Y:S02]  /*33f0*/  ISETP.GE.AND P0, PT, R3, RZ, PT ;  /* 0x000000ff0300720c */ /* 0x000fe40003f06270 */
[----:B------:R-:W-:-:S11]  /*3400*/  ISETP.GE.AND P1, PT, R8, RZ, PT ;  /* 0x000000ff0800720c */ /* 0x000fd60003f26270 */
[----:B------:R-:W-:Y:S02]  /*3410*/  @P0 IMAD.MOV.U32 R5, RZ, RZ, RZ ;  /* 0x000000ffff050224 */ /* 0x000fe400078e00ff */
[----:B------:R-:W-:Y:S01]  /*3420*/  @!P0 FFMA R0, R0, 1.84467440737095516160e+19, RZ ;  /* 0x5f80000000008823 */ /* 0x000fe200000000ff */
[----:B------:R-:W-:Y:S02]  /*3430*/  @!P0 IMAD.MOV.U32 R5, RZ, RZ, -0x40 ;  /* 0xffffffc0ff058424 */ /* 0x000fe400078e00ff */
[----:B------:R-:W-:Y:S02]  /*3440*/  @!P1 FFMA R7, R11, 1.84467440737095516160e+19, RZ ;  /* 0x5f8000000b079823 */ /* 0x000fe400000000ff */
[----:B------:R-:W-:-:S07]  /*3450*/  @!P1 VIADD R5, R5, 0x40 ;  /* 0x0000004005059836 */ /* 0x000fce0000000000 */
.L_x_44:
[----:B------:R-:W-:Y:S01]  /*3460*/  LEA R10, R9, 0xc0800000, 0x17 ;  /* 0xc0800000090a7811 */ /* 0x000fe200078eb8ff */
[----:B------:R-:W-:Y:S01]  /*3470*/  VIADD R8, R4, 0xffffff81 ;  /* 0xffffff8104087836 */ /* 0x000fe20000000000 */
[----:B------:R-:W-:Y:S03]  /*3480*/  BSSY B2, `(.L_x_49) ;  /* 0x0000035000027945 */ /* 0x000fe60003800000 */
[----:B------:R-:W-:Y:S02]  /*3490*/  IMAD.IADD R10, R7, 0x1, -R10 ;  /* 0x00000001070a7824 */ /* 0x000fe400078e0a0a */
[C---:B------:R-:W-:Y:S01]  /*34a0*/  IMAD R3, R8.reuse, -0x800000, R0 ;  /* 0xff80000008037824 */ /* 0x040fe200078e0200 */
[----:B------:R-:W-:Y:S01]  /*34b0*/  IADD3 R8, PT, PT, R8, 0x7f, -R9 ;  /* 0x0000007f08087810 */ /* 0x000fe20007ffe809 */
[----:B------:R-:W0:Y:S01]  /*34c0*/  MUFU.RCP R7, R10 ;  /* 0x0000000a00077308 */ /* 0x000e220000001000 */
[----:B------:R-:W-:-:S03]  /*34d0*/  FADD.FTZ R4, -R10, -RZ ;  /* 0x800000ff0a047221 */ /* 0x000fc60000010100 */
[----:B------:R-:W-:Y:S02]  /*34e0*/  IMAD.IADD R8, R8, 0x1, R5 ;  /* 0x0000000108087824 */ /* 0x000fe400078e0205 */
[----:B0-----:R-:W-:-:S04]  /*34f0*/  FFMA R0, R7, R4, 1 ;  /* 0x3f80000007007423 */ /* 0x001fc80000000004 */
[----:B------:R-:W-:-:S04]  /*3500*/  FFMA R0, R7, R0, R7 ;  /* 0x0000000007007223 */ /* 0x000fc80000000007 */
[----:B------:R-:W-:-:S04]  /*3510*/  FFMA R7, R3, R0, RZ ;  /* 0x0000000003077223 */ /* 0x000fc800000000ff */
[----:B------:R-:W-:-:S04]  /*3520*/  FFMA R5, R4, R7, R3 ;  /* 0x0000000704057223 */ /* 0x000fc80000000003 */
[----:B------:R-:W-:-:S04]  /*3530*/  FFMA R5, R0, R5, R7 ;  /* 0x0000000500057223 */ /* 0x000fc80000000007 */
[----:B------:R-:W-:-:S04]  /*3540*/  FFMA R3, R4, R5, R3 ;  /* 0x0000000504037223 */ /* 0x000fc80000000003 */
[----:B------:R-:W-:-:S05]  /*3550*/  FFMA R9, R0, R3, R5 ;  /* 0x0000000300097223 */ /* 0x000fca0000000005 */
[----:B------:R-:W-:-:S04]  /*3560*/  SHF.R.U32.HI R7, RZ, 0x17, R9 ;  /* 0x00000017ff077819 */ /* 0x000fc80000011609 */
[----:B------:R-:W-:-:S05]  /*3570*/  LOP3.LUT R7, R7, 0xff, RZ, 0xc0, !PT ;  /* 0x000000ff07077812 */ /* 0x000fca00078ec0ff */
[----:B------:R-:W-:-:S04]  /*3580*/  IMAD.IADD R4, R7, 0x1, R8 ;  /* 0x0000000107047824 */ /* 0x000fc800078e0208 */
[----:B------:R-:W-:-:S05]  /*3590*/  VIADD R7, R4, 0xffffffff ;  /* 0xffffffff04077836 */ /* 0x000fca0000000000 */
[----:B------:R-:W-:-:S13]  /*35a0*/  ISETP.GE.U32.AND P0, PT, R7, 0xfe, PT ;  /* 0x000000fe0700780c */ /* 0x000fda0003f06070 */
[----:B------:R-:W-:Y:S05]  /*35b0*/  @!P0 BRA `(.L_x_50) ;  /* 0x0000000000808947 */ /* 0x000fea0003800000 */
[----:B------:R-:W-:-:S13]  /*35c0*/  ISETP.GT.AND P0, PT, R4, 0xfe, PT ;  /* 0x000000fe0400780c */ /* 0x000fda0003f04270 */
[----:B------:R-:W-:Y:S05]  /*35d0*/  @P0 BRA `(.L_x_51) ;  /* 0x00000000006c0947 */ /* 0x000fea0003800000 */
[----:B------:R-:W-:-:S13]  /*35e0*/  ISETP.GE.AND P0, PT, R4, 0x1, PT ;  /* 0x000000010400780c */ /* 0x000fda0003f06270 */
[----:B------:R-:W-:Y:S05]  /*35f0*/  @P0 BRA `(.L_x_52) ;  /* 0x0000000000740947 */ /* 0x000fea0003800000 */
[----:B------:R-:W-:Y:S02]  /*3600*/  ISETP.GE.AND P0, PT, R4, -0x18, PT ;  /* 0xffffffe80400780c */ /* 0x000fe40003f06270 */
[----:B------:R-:W-:-:S11]  /*3610*/  LOP3.LUT R9, R9, 0x80000000, RZ, 0xc0, !PT ;  /* 0x8000000009097812 */ /* 0x000fd600078ec0ff */
[----:B------:R-:W-:Y:S05]  /*3620*/  @!P0 BRA `(.L_x_52) ;  /* 0x0000000000688947 */ /* 0x000fea0003800000 */
[CCC-:B------:R-:W-:Y:S01]  /*3630*/  FFMA.RP R8, R0.reuse, R3.reuse, R5.reuse ;  /* 0x0000000300087223 */ /* 0x1c0fe20000008005 */
[CCC-:B------:R-:W-:Y:S01]  /*3640*/  FFMA.RM R7, R0.reuse, R3.reuse, R5.reuse ;  /* 0x0000000300077223 */ /* 0x1c0fe20000004005 */
[----:B------:R-:W-:Y:S01]  /*3650*/  FFMA.RZ R0, R0, R3, R5 ;  /* 0x0000000300007223 */ /* 0x000fe2000000c005 */
[C---:B------:R-:W-:Y:S01]  /*3660*/  VIADD R3, R4.reuse, 0x20 ;  /* 0x0000002004037836 */ /* 0x040fe20000000000 */
[C---:B------:R-:W-:Y:S02]  /*3670*/  ISETP.NE.AND P2, PT, R4.reuse, RZ, PT ;  /* 0x000000ff0400720c */ /* 0x040fe40003f45270 */
[----:B------:R-:W-:Y:S01]  /*3680*/  ISETP.NE.AND P1, PT, R4, RZ, PT ;  /* 0x000000ff0400720c */ /* 0x000fe20003f25270 */
[----:B------:R-:W-:Y:S01]  /*3690*/  IMAD.MOV R4, RZ, RZ, -R4 ;  /* 0x000000ffff047224 */ /* 0x000fe200078e0a04 */
[----:B------:R-:W-:Y:S02]  /*36a0*/  LOP3.LUT R0, R0, 0x7fffff, RZ, 0xc0, !PT ;  /* 0x007fffff00007812 */ /* 0x000fe400078ec0ff */
[----:B------:R-:W-:-:S02]  /*36b0*/  FSETP.NEU.FTZ.AND P0, PT, R8, R7, PT ;  /* 0x000000070800720b */ /* 0x000fc40003f1d000 */
[----:B------:R-:W-:Y:S02]  /*36c0*/  LOP3.LUT R0, R0, 0x800000, RZ, 0xfc, !PT ;  /* 0x0080000000007812 */ /* 0x000fe400078efcff */
[----:B------:R-:W-:Y:S02]  /*36d0*/  SEL R5, R4, RZ, P2 ;  /* 0x000000ff04057207 */ /* 0x000fe40001000000 */
[----:B------:R-:W-:Y:S02]  /*36e0*/  SHF.L.U32 R3, R0, R3, RZ ;  /* 0x0000000300037219 */ /* 0x000fe400000006ff */
[----:B------:R-:W-:Y:S02]  /*36f0*/  SHF.R.U32.HI R4, RZ, R5, R0 ;  /* 0x00000005ff047219 */ /* 0x000fe40000011600 */
[----:B------:R-:W-:Y:S02]  /*3700*/  ISETP.NE.AND P1, PT, R3, RZ, P1 ;  /* 0x000000ff0300720c */ /* 0x000fe40000f25270 */
[----:B------:R-:W-:-:S02]  /*3710*/  SHF.R.U32.HI R0, RZ, 0x1, R4 ;  /* 0x00000001ff007819 */ /* 0x000fc40000011604 */
[----:B------:R-:W-:-:S04]  /*3720*/  PLOP3.LUT P0, PT, P0, P1, PT, 0xf8, 0x8f ;  /* 0x00000000008f781c */ /* 0x000fc80000703f70 */
[----:B------:R-:W-:-:S04]  /*3730*/  SEL R3, RZ, 0x1, !P0 ;  /* 0x00000001ff037807 */ /* 0x000fc80004000000 */
[----:B------:R-:W-:-:S04]  /*3740*/  LOP3.LUT R3, R3, 0x1, R0, 0xf8, !PT ;  /* 0x0000000103037812 */ /* 0x000fc800078ef800 */
[----:B------:R-:W-:-:S05]  /*3750*/  LOP3.LUT R3, R3, R4, RZ, 0xc0, !PT ;  /* 0x0000000403037212 */ /* 0x000fca00078ec0ff */
[----:B------:R-:W-:-:S05]  /*3760*/  IMAD.IADD R0, R0, 0x1, R3 ;  /* 0x0000000100007824 */ /* 0x000fca00078e0203 */
[----:B------:R-:W-:Y:S01]  /*3770*/  LOP3.LUT R9, R0, R9, RZ, 0xfc, !PT ;  /* 0x0000000900097212 */ /* 0x000fe200078efcff */
[----:B------:R-:W-:Y:S06]  /*3780*/  BRA `(.L_x_52) ;  /* 0x0000000000107947 */ /* 0x000fec0003800000 */
.L_x_51:
[----:B------:R-:W-:-:S04]  /*3790*/  LOP3.LUT R9, R9, 0x80000000, RZ, 0xc0, !PT ;  /* 0x8000000009097812 */ /* 0x000fc800078ec0ff */
[----:B------:R-:W-:Y:S01]  /*37a0*/  LOP3.LUT R9, R9, 0x7f800000, RZ, 0xfc, !PT ;  /* 0x7f80000009097812 */ /* 0x000fe200078efcff */
[----:B------:R-:W-:Y:S06]  /*37b0*/  BRA `(.L_x_52) ;  /* 0x0000000000047947 */ /* 0x000fec0003800000 */
.L_x_50:
[----:B------:R-:W-:-:S07]  /*37c0*/  IMAD R9, R8, 0x800000, R9 ;  /* 0x0080000008097824 */ /* 0x000fce00078e0209 */
.L_x_52:
[----:B------:R-:W-:Y:S05]  /*37d0*/  BSYNC B2 ;  /* 0x0000000000027941 */ /* 0x000fea0003800000 */
.L_x_49:
[----:B------:R-:W-:Y:S05]  /*37e0*/  BRA `(.L_x_53) ;  /* 0x0000000000207947 */ /* 0x000fea0003800000 */
.L_x_48:
[----:B------:R-:W-:-:S04]  /*37f0*/  LOP3.LUT R0, R7, 0x80000000, R0, 0x48, !PT ;  /* 0x8000000007007812 */ /* 0x000fc800078e4800 */
[----:B------:R-:W-:Y:S01]  /*3800*/  LOP3.LUT R9, R0, 0x7f800000, RZ, 0xfc, !PT ;  /* 0x7f80000000097812 */ /* 0x000fe200078efcff */
[----:B------:R-:W-:Y:S06]  /*3810*/  BRA `(.L_x_53) ;  /* 0x0000000000147947 */ /* 0x000fec0003800000 */
.L_x_47:
[----:B------:R-:W-:Y:S01]  /*3820*/  LOP3.LUT R9, R7, 0x80000000, R0, 0x48, !PT ;  /* 0x8000000007097812 */ /* 0x000fe200078e4800 */
[----:B------:R-:W-:Y:S06]  /*3830*/  BRA `(.L_x_53) ;  /* 0x00000000000c7947 */ /* 0x000fec0003800000 */
.L_x_46:
[----:B------:R-:W0:Y:S01]  /*3840*/  MUFU.RSQ R9, -QNAN ;  /* 0xffc0000000097908 */ /* 0x000e220000001400 */
[----:B------:R-:W-:Y:S05]  /*3850*/  BRA `(.L_x_53) ;  /* 0x0000000000047947 */ /* 0x000fea0003800000 */
.L_x_45:
[----:B------:R-:W-:-:S07]  /*3860*/  FADD.FTZ R9, R0, R11 ;  /* 0x0000000b00097221 */ /* 0x000fce0000010000 */
.L_x_53:
[----:B------:R-:W-:Y:S05]  /*3870*/  BSYNC B1 ;  /* 0x0000000000017941 */ /* 0x000fea0003800000 */
.L_x_43:
[----:B------:R-:W-:Y:S02]  /*3880*/  IMAD.MOV.U32 R7, RZ, RZ, 0x0 ;  /* 0x00000000ff077424 */ /* 0x000fe400078e00ff */
[----:B0-----:R-:W-:Y:S02]  /*3890*/  IMAD.MOV.U32 R12, RZ, RZ, R9 ;  /* 0x000000ffff0c7224 */ /* 0x001fe400078e0009 */
[----:B------:R-:W-:Y:S05]  /*38a0*/  RET.REL.NODEC R6 `(init_side_info) ;  /* 0xffffffc406d47950 */ /* 0x000fea0003c3ffff */
.L_x_54:
        /* <DEDUP_REMOVED lines=13> */
.L_x_55:


//--------------------- .nv.global.init           --------------------------
	.section	.nv.global.init,"aw",@progbits
.nv.global.init:
	.type		$str$9,@object
	.size		$str$9,($str$8 - $str$9)
$str$9:
        /*0000*/ 	.byte	0x4e, 0x4f, 0x00
	.type		$str$8,@object
	.size		$str$8,($str$5 - $str$8)
$str$8:
        /*0003*/ 	.byte	0x59, 0x45, 0x53, 0x00
	.type		$str$5,@object
	.size		$str$5,($str$1 - $str$5)
$str$5:
        /*0007*/ 	.byte	0x66, 0x61, 0x6c, 0x73, 0x65, 0x00
	.type		$str$1,@object
	.size		$str$1,($str$6 - $str$1)
$str$1:
        /*000d*/ 	.byte	0x2f, 0x74, 0x6d, 0x70, 0x2f, 0x73, 0x61, 0x73, 0x73, 0x5f, 0x63, 0x75, 0x5f, 0x66, 0x62, 0x32
        /*001d*/ 	.byte	0x30, 0x6b, 0x31, 0x75, 0x71, 0x2f, 0x6b, 0x2e, 0x63, 0x75, 0x00
	.type		$str$6,@object
	.size		$str$6,($str - $str$6)
$str$6:
        /*0028*/ 	.byte	0x44, 0x65, 0x74, 0x65, 0x63, 0x74, 0x65, 0x64, 0x20, 0x73, 0x69, 0x64, 0x65, 0x2d, 0x68, 0x61
        /*0038*/ 	.byte	0x73, 0x68, 0x20, 0x62, 0x69, 0x74, 0x73, 0x3a, 0x20, 0x30, 0x78, 0x25, 0x58, 0x0a, 0x00
	.type		$str,@object
	.size		$str,($str$4 - $str)
$str:
        /*0047*/ 	.byte	0x6f, 0x66, 0x66, 0x73, 0x65, 0x74, 0x20, 0x2a, 0x20, 0x73, 0x69, 0x7a, 0x65, 0x6f, 0x66, 0x28
        /*0057*/ 	.byte	0x69, 0x6e, 0x74, 0x29, 0x20, 0x3c, 0x20, 0x43, 0x48, 0x55, 0x4e, 0x4b, 0x5f, 0x53, 0x49, 0x5a
        /*0067*/ 	.byte	0x45, 0x00
	.type		$str$4,@object
	.size		$str$4,($str$2 - $str$4)
$str$4:
        /*0069*/ 	.byte	0x45, 0x52, 0x52, 0x4f, 0x52, 0x3a, 0x20, 0x62, 0x61, 0x73, 0x65, 0x5f, 0x70, 0x61, 0x67, 0x65
        /*0079*/ 	.byte	0x20, 0x6e, 0x6f, 0x74, 0x20, 0x32, 0x4d, 0x69, 0x42, 0x2d, 0x61, 0x6c, 0x69, 0x67, 0x6e, 0x65
        /*0089*/ 	.byte	0x64, 0x0a, 0x00
	.type		$str$2,@object
	.size		$str$2,($str$3 - $str$2)
$str$2:
        /*008c*/ 	.byte	0x41, 0x76, 0x65, 0x72, 0x61, 0x67, 0x65, 0x20, 0x4c, 0x32, 0x2d, 0x6c, 0x61, 0x74, 0x65, 0x6e
        /*009c*/ 	.byte	0x63, 0x79, 0x20, 0x74, 0x68, 0x72, 0x65, 0x73, 0x68, 0x6f, 0x6c, 0x64, 0x3a, 0x20, 0x25, 0x2e
        /*00ac*/ 	.byte	0x31, 0x66, 0x0a, 0x00
	.type		$str$3,@object
	.size		$str$3,($str$7 - $str$3)
$str$3:
        /*00b0*/ 	.byte	0x5b, 0x53, 0x4d, 0x20, 0x25, 0x33, 0x64, 0x5d, 0x20, 0x4c, 0x32, 0x2d, 0x6c, 0x61, 0x74, 0x65
        /*00c0*/ 	.byte	0x6e, 0x63, 0x79, 0x20, 0x3d, 0x20, 0x25, 0x2e, 0x31, 0x66, 0x20, 0x2d, 0x3e, 0x20, 0x73, 0x69
        /*00d0*/ 	.byte	0x64, 0x65, 0x3d, 0x25, 0x64, 0x20, 0x69, 0x64, 0x78, 0x3d, 0x25, 0x64, 0x0a, 0x00
	.type		$str$7,@object
	.size		$str$7,(__unnamed_1 - $str$7)
$str$7:
        /*00de*/ 	.byte	0x0a, 0x45, 0x52, 0x52, 0x4f, 0x52, 0x3a, 0x20, 0x43, 0x48, 0x55, 0x4e, 0x4b, 0x5f, 0x53, 0x49
        /*00ee*/ 	.byte	0x5a, 0x45, 0x20, 0x25, 0x6c, 0x6c, 0x75, 0x20, 0x6e, 0x6f, 0x74, 0x20, 0x6d, 0x61, 0x74, 0x63
        /*00fe*/ 	.byte	0x68, 0x69, 0x6e, 0x67, 0x20, 0x6c, 0x6f, 0x77, 0x65, 0x73, 0x74, 0x20, 0x68, 0x61, 0x73, 0x68
        /*010e*/ 	.byte	0x20, 0x62, 0x69, 0x74, 0x0a, 0x0a, 0x00
	.type		__unnamed_1,@object
	.size		__unnamed_1,($str$10 - __unnamed_1)
__unnamed_1:
        /*0115*/ 	.byte	0x76, 0x6f, 0x69, 0x64, 0x20, 0x69, 0x6e, 0x69, 0x74, 0x5f, 0x73, 0x69, 0x64, 0x65, 0x5f, 0x69
        /*0125*/ 	.byte	0x6e, 0x66, 0x6f, 0x28, 0x75, 0x6e, 0x73, 0x69, 0x67, 0x6e, 0x65, 0x64, 0x20, 0x69, 0x6e, 0x74
        /*0135*/ 	.byte	0x20, 0x2a, 0x2c, 0x20, 0x75, 0x6e, 0x73, 0x69, 0x67, 0x6e, 0x65, 0x64, 0x20, 0x69, 0x6e, 0x74
        /*0145*/ 	.byte	0x20, 0x2a, 0x2c, 0x20, 0x75, 0x6e, 0x73, 0x69, 0x67, 0x6e, 0x65, 0x64, 0x20, 0x63, 0x68, 0x61
        /*0155*/ 	.byte	0x72, 0x20, 0x2a, 0x29, 0x00
	.type		$str$10,@object
	.size		$str$10,(.L_11 - $str$10)
$str$10:
        /*015a*/ 	.byte	0x74, 0x6f, 0x74, 0x61, 0x6c, 0x5f, 0x6c, 0x61, 0x74, 0x65, 0x6e, 0x63, 0x79, 0x3a, 0x20, 0x25
        /*016a*/ 	.byte	0x64, 0x2c, 0x20, 0x61, 0x76, 0x65, 0x72, 0x61, 0x67, 0x65, 0x5f, 0x6c, 0x61, 0x74, 0x65, 0x6e
        /*017a*/ 	.byte	0x63, 0x79, 0x3a, 0x20, 0x25, 0x64, 0x20, 0x3d, 0x3d, 0x3e, 0x20, 0x25, 0x64, 0x20, 0x28, 0x65
        /*018a*/ 	.byte	0x78, 0x70, 0x65, 0x63, 0x74, 0x65, 0x64, 0x3a, 0x20, 0x25, 0x64, 0x20, 0x3d, 0x3d, 0x3d, 0x3e
        /*019a*/ 	.byte	0x20, 0x41, 0x47, 0x52, 0x45, 0x45, 0x4d, 0x45, 0x4e, 0x54, 0x3a, 0x20, 0x25, 0x73, 0x29, 0x0a
        /*01aa*/ 	.byte	0x00
.L_11:


//--------------------- .nv.shared.reserved.0     --------------------------
	.section	.nv.shared.reserved.0,"aw",@nobits
	.weak		__nv_reservedSMEM_offset_0_alias
	.size		__nv_reservedSMEM_offset_0_alias, 0, 64
	.other		__nv_reservedSMEM_offset_0_alias,@"STO_CUDA_RESERVED_SHARED STV_DEFAULT"
__nv_reservedSMEM_offset_0_alias:
	.zero		0
	.zero		64


//--------------------- .nv.constant0._Z17side_aware_memcpyImLb0ELi4EEvP5uint4PKS0_T_ii15param_sm_side_t --------------------------
	.section	.nv.constant0._Z17side_aware_memcpyImLb0ELi4EEvP5uint4PKS0_T_ii15param_sm_side_t,"a",@progbits
	.sectionflags	@""
	.align	4
.nv.constant0._Z17side_aware_memcpyImLb0ELi4EEvP5uint4PKS0_T_ii15param_sm_side_t:
	.zero		1128


//--------------------- .nv.constant0.test_single_address_latency --------------------------
	.section	.nv.constant0.test_single_address_latency,"a",@progbits
	.sectionflags	@""
	.align	4
.nv.constant0.test_single_address_latency:
	.zero		912


//--------------------- .nv.constant0.test_page_latency --------------------------
	.section	.nv.constant0.test_page_latency,"a",@progbits
	.sectionflags	@""
	.align	4
.nv.constant0.test_page_latency:
	.zero		924


//--------------------- .nv.constant0.init_side_info --------------------------
	.section	.nv.constant0.init_side_info,"a",@progbits
	.sectionflags	@""
	.align	4
.nv.constant0.init_side_info:
	.zero		920


//--------------------- SYMBOLS --------------------------

	.type		.nv.reservedSmem.offset0,@object
	.size		.nv.reservedSmem.offset0,0x4
	.type		vprintf,@function
	.type		__assertfail,@function
